	.target	sm_90a

	.elftype	@"ET_EXEC"


//--------------------- .note.nv.tkinfo           --------------------------
	.section	.note.nv.tkinfo,"",@"SHT_NOTE"
	.sectionflags	@"SHF_NOTE_NV_TKINFO"
	.tkinfo
        /*0018*/ 	.word	0x00000002
        /*0030*/ 	.string	""
        /*0030*/ 	.string	"ptxas"
        /*0030*/ 	.string	"Cuda compilation tools, release 13.0, V13.0.88"
        /*0030*/ 	.string	"Build cuda_13.0.r13.0/compiler.36424714_0"
        /*0030*/ 	.string	"-v  -suppress-debug-info  -lineinfo  -arch sm_90a "



//--------------------- .note.nv.cuinfo           --------------------------
	.section	.note.nv.cuinfo,"",@"SHT_NOTE"
	.sectionflags	@"SHF_NOTE_NV_CUINFO"
        /*0018*/ 	.short	0x0002
        /*001a*/ 	.short	0x005a
        /*001c*/ 	.short	0x0082
	.zero		2


//--------------------- .nv.info                  --------------------------
	.section	.nv.info,"",@"SHT_CUDA_INFO"
	.align	4


	//----- nvinfo : EIATTR_REGCOUNT
	.align		4
        /*0000*/ 	.byte	0x04, 0x2f
        /*0002*/ 	.short	(.L_1 - .L_0)
	.align		4
.L_0:
        /*0004*/ 	.word	index@(matmul_kernel)
        /*0008*/ 	.word	0x00000028


	//----- nvinfo : EIATTR_FRAME_SIZE
	.align		4
.L_1:
        /*000c*/ 	.byte	0x04, 0x11
        /*000e*/ 	.short	(.L_3 - .L_2)
	.align		4
.L_2:
        /*0010*/ 	.word	index@(matmul_kernel)
        /*0014*/ 	.word	0x00000000


	//----- nvinfo : EIATTR_MIN_STACK_SIZE
	.align		4
.L_3:
        /*0018*/ 	.byte	0x04, 0x12
        /*001a*/ 	.short	(.L_5 - .L_4)
	.align		4
.L_4:
        /*001c*/ 	.word	index@(matmul_kernel)
        /*0020*/ 	.word	0x00000000
.L_5:


//--------------------- .nv.compat                --------------------------
	.section	.nv.compat,"",@"SHT_CUDA_COMPAT_INFO"
	.align	4
        /*0000*/ 	.byte	0x02, 0x09, 0x01, 0x00, 0x02, 0x02, 0x04, 0x00, 0x02, 0x05, 0x05, 0x00, 0x03, 0x07, 0x01, 0x01
        /*0010*/ 	.byte	0x02, 0x03, 0x00, 0x00, 0x02, 0x06, 0x01, 0x00, 0x04, 0x0b, 0x08, 0x00, 0x00, 0x00, 0x00, 0x00
        /*0020*/ 	.byte	0x00, 0x00, 0x00, 0x00


//--------------------- .nv.info.matmul_kernel    --------------------------
	.section	.nv.info.matmul_kernel,"",@"SHT_CUDA_INFO"
	.sectionflags	@""
	.align	4


	//----- nvinfo : EIATTR_CUDA_API_VERSION
	.align		4
        /*0000*/ 	.byte	0x04, 0x37
        /*0002*/ 	.short	(.L_7 - .L_6)
.L_6:
        /*0004*/ 	.word	0x00000082


	//----- nvinfo : EIATTR_KPARAM_INFO
	.align		4
.L_7:
        /*0008*/ 	.byte	0x04, 0x17
        /*000a*/ 	.short	(.L_9 - .L_8)
.L_8:
        /*000c*/ 	.word	0x00000000
        /*0010*/ 	.short	0x000d
        /*0012*/ 	.short	0x0048
        /*0014*/ 	.byte	0x00, 0xf4, 0x21, 0x00


	//----- nvinfo : EIATTR_KPARAM_INFO
	.align		4
.L_9:
        /*0018*/ 	.byte	0x04, 0x17
        /*001a*/ 	.short	(.L_11 - .L_10)
.L_10:
        /*001c*/ 	.word	0x00000000
        /*0020*/ 	.short	0x000c
        /*0022*/ 	.short	0x0040
        /*0024*/ 	.byte	0x00, 0xf4, 0x21, 0x00


	//----- nvinfo : EIATTR_KPARAM_INFO
	.align		4
.L_11:
        /*0028*/ 	.byte	0x04, 0x17
        /*002a*/ 	.short	(.L_13 - .L_12)
.L_12:
        /*002c*/ 	.word	0x00000000
        /*0030*/ 	.short	0x000b
        /*0032*/ 	.short	0x0038
        /*0034*/ 	.byte	0x00, 0xf0, 0x11, 0x00


	//----- nvinfo : EIATTR_KPARAM_INFO
	.align		4
.L_13:
        /*0038*/ 	.byte	0x04, 0x17
        /*003a*/ 	.short	(.L_15 - .L_14)
.L_14:
        /*003c*/ 	.word	0x00000000
        /*0040*/ 	.short	0x000a
        /*0042*/ 	.short	0x0034
        /*0044*/ 	.byte	0x00, 0xf0, 0x11, 0x00


	//----- nvinfo : EIATTR_KPARAM_INFO
	.align		4
.L_15:
        /*0048*/ 	.byte	0x04, 0x17
        /*004a*/ 	.short	(.L_17 - .L_16)
.L_16:
        /*004c*/ 	.word	0x00000000
        /*0050*/ 	.short	0x0009
        /*0052*/ 	.short	0x0030
        /*0054*/ 	.byte	0x00, 0xf0, 0x11, 0x00


	//----- nvinfo : EIATTR_KPARAM_INFO
	.align		4
.L_17:
        /*0058*/ 	.byte	0x04, 0x17
        /*005a*/ 	.short	(.L_19 - .L_18)
.L_18:
        /*005c*/ 	.word	0x00000000
        /*0060*/ 	.short	0x0008
        /*0062*/ 	.short	0x002c
        /*0064*/ 	.byte	0x00, 0xf0, 0x11, 0x00


	//----- nvinfo : EIATTR_KPARAM_INFO
	.align		4
.L_19:
        /*0068*/ 	.byte	0x04, 0x17
        /*006a*/ 	.short	(.L_21 - .L_20)
.L_20:
        /*006c*/ 	.word	0x00000000
        /*0070*/ 	.short	0x0007
        /*0072*/ 	.short	0x0028
        /*0074*/ 	.byte	0x00, 0xf0, 0x11, 0x00


	//----- nvinfo : EIATTR_KPARAM_INFO
	.align		4
.L_21:
        /*0078*/ 	.byte	0x04, 0x17
        /*007a*/ 	.short	(.L_23 - .L_22)
.L_22:
        /*007c*/ 	.word	0x00000000
        /*0080*/ 	.short	0x0006
        /*0082*/ 	.short	0x0024
        /*0084*/ 	.byte	0x00, 0xf0, 0x11, 0x00


	//----- nvinfo : EIATTR_KPARAM_INFO
	.align		4
.L_23:
        /*0088*/ 	.byte	0x04, 0x17
        /*008a*/ 	.short	(.L_25 - .L_24)
.L_24:
        /*008c*/ 	.word	0x00000000
        /*0090*/ 	.short	0x0005
        /*0092*/ 	.short	0x0020
        /*0094*/ 	.byte	0x00, 0xf0, 0x11, 0x00


	//----- nvinfo : EIATTR_KPARAM_INFO
	.align		4
.L_25:
        /*0098*/ 	.byte	0x04, 0x17
        /*009a*/ 	.short	(.L_27 - .L_26)
.L_26:
        /*009c*/ 	.word	0x00000000
        /*00a0*/ 	.short	0x0004
        /*00a2*/ 	.short	0x001c
        /*00a4*/ 	.byte	0x00, 0xf0, 0x11, 0x00


	//----- nvinfo : EIATTR_KPARAM_INFO
	.align		4
.L_27:
        /*00a8*/ 	.byte	0x04, 0x17
        /*00aa*/ 	.short	(.L_29 - .L_28)
.L_28:
        /*00ac*/ 	.word	0x00000000
        /*00b0*/ 	.short	0x0003
        /*00b2*/ 	.short	0x0018
        /*00b4*/ 	.byte	0x00, 0xf0, 0x11, 0x00


	//----- nvinfo : EIATTR_KPARAM_INFO
	.align		4
.L_29:
        /*00b8*/ 	.byte	0x04, 0x17
        /*00ba*/ 	.short	(.L_31 - .L_30)
.L_30:
        /*00bc*/ 	.word	0x00000000
        /*00c0*/ 	.short	0x0002
        /*00c2*/ 	.short	0x0010
        /*00c4*/ 	.byte	0x00, 0xf4, 0x21, 0x00


	//----- nvinfo : EIATTR_KPARAM_INFO
	.align		4
.L_31:
        /*00c8*/ 	.byte	0x04, 0x17
        /*00ca*/ 	.short	(.L_33 - .L_32)
.L_32:
        /*00cc*/ 	.word	0x00000000
        /*00d0*/ 	.short	0x0001
        /*00d2*/ 	.short	0x0008
        /*00d4*/ 	.byte	0x00, 0xf4, 0x21, 0x00


	//----- nvinfo : EIATTR_KPARAM_INFO
	.align		4
.L_33:
        /*00d8*/ 	.byte	0x04, 0x17
        /*00da*/ 	.short	(.L_35 - .L_34)
.L_34:
        /*00dc*/ 	.word	0x00000000
        /*00e0*/ 	.short	0x0000
        /*00e2*/ 	.short	0x0000
        /*00e4*/ 	.byte	0x00, 0xf4, 0x21, 0x00


	//----- nvinfo : EIATTR_SPARSE_MMA_MASK
	.align		4
.L_35:
        /*00e8*/ 	.byte	0x03, 0x50
        /*00ea*/ 	.short	0x0000


	//----- nvinfo : EIATTR_MAXREG_COUNT
	.align		4
        /*00ec*/ 	.byte	0x03, 0x1b
        /*00ee*/ 	.short	0x0080


	//----- nvinfo : EIATTR_NUM_BARRIERS
	.align		4
        /*00f0*/ 	.byte	0x02, 0x4c
        /*00f2*/ 	.byte	0x01
	.zero		1


	//----- nvinfo : EIATTR_MERCURY_ISA_VERSION
	.align		4
        /*00f4*/ 	.byte	0x03, 0x5f
        /*00f6*/ 	.short	0x0101


	//----- nvinfo : EIATTR_EXIT_INSTR_OFFSETS
	.align		4
        /*00f8*/ 	.byte	0x04, 0x1c
        /*00fa*/ 	.short	(.L_37 - .L_36)


	//   ....[0]....
.L_36:
        /*00fc*/ 	.word	0x00001b00


	//   ....[1]....
        /*0100*/ 	.word	0x00001b20


	//----- nvinfo : EIATTR_REQNTID
	.align		4
.L_37:
        /*0104*/ 	.byte	0x04, 0x10
        /*0106*/ 	.short	(.L_39 - .L_38)
.L_38:
        /*0108*/ 	.word	0x00000200
        /*010c*/ 	.word	0x00000001
        /*0110*/ 	.word	0x00000001


	//----- nvinfo : EIATTR_CBANK_PARAM_SIZE
	.align		4
.L_39:
        /*0114*/ 	.byte	0x03, 0x19
        /*0116*/ 	.short	0x0050


	//----- nvinfo : EIATTR_PARAM_CBANK
	.align		4
        /*0118*/ 	.byte	0x04, 0x0a
        /*011a*/ 	.short	(.L_41 - .L_40)
	.align		4
.L_40:
        /*011c*/ 	.word	index@(.nv.constant0.matmul_kernel)
        /*0120*/ 	.short	0x0210
        /*0122*/ 	.short	0x0050


	//----- nvinfo : EIATTR_SW_WAR
	.align		4
.L_41:
        /*0124*/ 	.byte	0x04, 0x36
        /*0126*/ 	.short	(.L_43 - .L_42)
.L_42:
        /*0128*/ 	.word	0x00000008
.L_43:


//--------------------- .nv.callgraph             --------------------------
	.section	.nv.callgraph,"",@"SHT_CUDA_CALLGRAPH"
	.align	4
	.sectionentsize	8
	.align		4
        /*0000*/ 	.word	0x00000000
	.align		4
        /*0004*/ 	.word	0xffffffff
	.align		4
        /*0008*/ 	.word	0x00000000
	.align		4
        /*000c*/ 	.word	0xfffffffe
	.align		4
        /*0010*/ 	.word	0x00000000
	.align		4
        /*0014*/ 	.word	0xfffffffd
	.align		4
        /*0018*/ 	.word	0x00000000
	.align		4
        /*001c*/ 	.word	0xfffffffc


//--------------------- .text.matmul_kernel       --------------------------
	.section	.text.matmul_kernel,"ax",@progbits
	.align	128
        .global         matmul_kernel
        .type           matmul_kernel,@function
        .size           matmul_kernel,(.L_x_4 - matmul_kernel)
        .other          matmul_kernel,@"STO_CUDA_ENTRY STV_DEFAULT"
matmul_kernel:
.text.matmul_kernel:
[----:B------:R-:W-:Y:S08]  /*0000*/  LDC R1, c[0x0][0x28] ;  /* 0x00000a00ff017b82 */ /* 0x000ff00000000800 */
[----:B------:R-:W0:Y:S01]  /*0010*/  LDC.64 R12, c[0x0][0x228] ;  /* 0x00008a00ff0c7b82 */ /* 0x000e220000000a00 */
[----:B------:R-:W1:Y:S01]  /*0020*/  S2R R7, SR_CTAID.X ;  /* 0x0000000000077919 */ /* 0x000e620000002500 */
[----:B------:R-:W-:Y:S01]  /*0030*/  ULDC.64 UR16, c[0x0][0x208] ;  /* 0x0000820000107ab9 */ /* 0x000fe20000000a00 */
[----:B------:R-:W-:-:S05]  /*0040*/  ULDC UR15, c[0x0][0x230] ;  /* 0x00008c00000f7ab9 */ /* 0x000fca0000000800 */
[----:B------:R-:W2:Y:S01]  /*0050*/  S2UR UR11, SR_CgaCtaId ;  /* 0x00000000000b79c3 */ /* 0x000ea20000008800 */
[----:B0-----:R-:W-:-:S05]  /*0060*/  VIADD R0, R13, 0x3f ;  /* 0x0000003f0d007836 */ /* 0x001fca0000000000 */
[----:B------:R-:W-:-:S04]  /*0070*/  SHF.R.S32.HI R3, RZ, 0x1f, R0 ;  /* 0x0000001fff037819 */ /* 0x000fc80000011400 */
[----:B------:R-:W-:Y:S02]  /*0080*/  LEA.HI R3, R3, R0, RZ, 0x6 ;  /* 0x0000000003037211 */ /* 0x000fe400078f30ff */
[----:B-1----:R-:W-:Y:S02]  /*0090*/  IABS R8, R7 ;  /* 0x0000000700087213 */ /* 0x002fe40000000000 */
[----:B------:R-:W-:-:S05]  /*00a0*/  SHF.R.S32.HI R0, RZ, 0x6, R3 ;  /* 0x00000006ff007819 */ /* 0x000fca0000011403 */
[----:B------:R-:W-:-:S05]  /*00b0*/  IMAD.SHL.U32 R0, R0, 0x8, RZ ;  /* 0x0000000800007824 */ /* 0x000fca00078e00ff */
[-C--:B------:R-:W-:Y:S02]  /*00c0*/  IABS R5, R0.reuse ;  /* 0x0000000000057213 */ /* 0x080fe40000000000 */
[----:B------:R-:W-:Y:S02]  /*00d0*/  IABS R10, R0 ;  /* 0x00000000000a7213 */ /* 0x000fe40000000000 */
[----:B------:R-:W0:Y:S08]  /*00e0*/  I2F.RP R4, R5 ;  /* 0x0000000500047306 */ /* 0x000e300000209400 */
[----:B0-----:R-:W0:Y:S02]  /*00f0*/  MUFU.RCP R4, R4 ;  /* 0x0000000400047308 */ /* 0x001e240000001000 */
[----:B0-----:R-:W-:-:S02]  /*0100*/  VIADD R2, R4, 0xffffffe ;  /* 0x0ffffffe04027836 */ /* 0x001fc40000000000 */
[----:B------:R-:W-:-:S04]  /*0110*/  IMAD.MOV R4, RZ, RZ, -R10 ;  /* 0x000000ffff047224 */ /* 0x000fc800078e0a0a */
[----:B------:R0:W1:Y:S02]  /*0120*/  F2I.FTZ.U32.TRUNC.NTZ R3, R2 ;  /* 0x0000000200037305 */ /* 0x000064000021f000 */
[----:B0-----:R-:W-:Y:S02]  /*0130*/  IMAD.MOV.U32 R2, RZ, RZ, RZ ;  /* 0x000000ffff027224 */ /* 0x001fe400078e00ff */
[----:B-1----:R-:W-:-:S04]  /*0140*/  IMAD.MOV R6, RZ, RZ, -R3 ;  /* 0x000000ffff067224 */ /* 0x002fc800078e0a03 */
[----:B------:R-:W-:Y:S02]  /*0150*/  IMAD R9, R6, R5, RZ ;  /* 0x0000000506097224 */ /* 0x000fe400078e02ff */
[----:B------:R-:W-:Y:S02]  /*0160*/  IMAD.MOV.U32 R6, RZ, RZ, R8 ;  /* 0x000000ffff067224 */ /* 0x000fe400078e0008 */
[----:B------:R-:W-:-:S06]  /*0170*/  IMAD.HI.U32 R3, R3, R9, R2 ;  /* 0x0000000903037227 */ /* 0x000fcc00078e0002 */
[----:B------:R-:W-:-:S04]  /*0180*/  IMAD.HI.U32 R3, R3, R6, RZ ;  /* 0x0000000603037227 */ /* 0x000fc800078e00ff */
[----:B------:R-:W-:-:S05]  /*0190*/  IMAD R2, R3, R4, R6 ;  /* 0x0000000403027224 */ /* 0x000fca00078e0206 */
[----:B------:R-:W-:-:S13]  /*01a0*/  ISETP.GT.U32.AND P1, PT, R5, R2, PT ;  /* 0x000000020500720c */ /* 0x000fda0003f24070 */
[----:B------:R-:W-:Y:S02]  /*01b0*/  @!P1 IMAD.IADD R2, R2, 0x1, -R5 ;  /* 0x0000000102029824 */ /* 0x000fe400078e0a05 */
[----:B------:R-:W-:Y:S01]  /*01c0*/  @!P1 VIADD R3, R3, 0x1 ;  /* 0x0000000103039836 */ /* 0x000fe20000000000 */
[----:B------:R-:W-:Y:S02]  /*01d0*/  ISETP.NE.AND P1, PT, R0, RZ, PT ;  /* 0x000000ff0000720c */ /* 0x000fe40003f25270 */
[----:B------:R-:W-:Y:S02]  /*01e0*/  ISETP.GE.U32.AND P0, PT, R2, R5, PT ;  /* 0x000000050200720c */ /* 0x000fe40003f06070 */
[----:B------:R-:W-:-:S04]  /*01f0*/  LOP3.LUT R2, R7, R0, RZ, 0x3c, !PT ;  /* 0x0000000007027212 */ /* 0x000fc800078e3cff */
[----:B------:R-:W-:Y:S01]  /*0200*/  ISETP.GE.AND P2, PT, R2, RZ, PT ;  /* 0x000000ff0200720c */ /* 0x000fe20003f46270 */
[----:B------:R-:W-:-:S06]  /*0210*/  VIADD R2, R12, 0x3f ;  /* 0x0000003f0c027836 */ /* 0x000fcc0000000000 */
[----:B------:R-:W-:-:S04]  /*0220*/  @P0 VIADD R3, R3, 0x1 ;  /* 0x0000000103030836 */ /* 0x000fc80000000000 */
[----:B------:R-:W-:Y:S01]  /*0230*/  IMAD.MOV.U32 R4, RZ, RZ, R3 ;  /* 0x000000ffff047224 */ /* 0x000fe200078e0003 */
[----:B------:R-:W-:-:S03]  /*0240*/  SHF.R.S32.HI R3, RZ, 0x1f, R2 ;  /* 0x0000001fff037819 */ /* 0x000fc60000011402 */
[----:B------:R-:W-:Y:S01]  /*0250*/  @!P2 IMAD.MOV R4, RZ, RZ, -R4 ;  /* 0x000000ffff04a224 */ /* 0x000fe200078e0a04 */
[----:B------:R-:W-:Y:S02]  /*0260*/  @!P1 LOP3.LUT R4, RZ, R0, RZ, 0x33, !PT ;  /* 0x00000000ff049212 */ /* 0x000fe400078e33ff */
[----:B------:R-:W-:-:S03]  /*0270*/  LEA.HI R3, R3, R2, RZ, 0x6 ;  /* 0x0000000203037211 */ /* 0x000fc600078f30ff */
[----:B------:R-:W-:Y:S02]  /*0280*/  IMAD.SHL.U32 R6, R4, 0x8, RZ ;  /* 0x0000000804067824 */ /* 0x000fe400078e00ff */
[----:B------:R-:W-:-:S03]  /*0290*/  IMAD.MOV R4, RZ, RZ, -R4 ;  /* 0x000000ffff047224 */ /* 0x000fc600078e0a04 */
[----:B------:R-:W-:Y:S01]  /*02a0*/  LEA.HI.SX32 R3, R3, -R6, 0x1a ;  /* 0x8000000603037211 */ /* 0x000fe200078fd2ff */
[----:B------:R-:W-:-:S03]  /*02b0*/  IMAD R11, R0, R4, R7 ;  /* 0x00000004000b7224 */ /* 0x000fc600078e0207 */
[----:B------:R-:W-:Y:S02]  /*02c0*/  VIMNMX R8, R3, 0x8, PT ;  /* 0x0000000803087848 */ /* 0x000fe40003fe0100 */
[----:B------:R-:W-:Y:S02]  /*02d0*/  IABS R4, R11 ;  /* 0x0000000b00047213 */ /* 0x000fe40000000000 */
[----:B------:R-:W-:Y:S02]  /*02e0*/  IABS R9, R8 ;  /* 0x0000000800097213 */ /* 0x000fe40000000000 */
[C---:B------:R-:W-:Y:S02]  /*02f0*/  R2UR UR5, R8.reuse ;  /* 0x00000000080572ca */ /* 0x040fe400000e0000 */
[----:B------:R-:W0:Y:S01]  /*0300*/  I2F.RP R5, R9 ;  /* 0x0000000900057306 */ /* 0x000e220000209400 */
[----:B------:R-:W-:-:S10]  /*0310*/  R2UR UR6, R8 ;  /* 0x00000000080672ca */ /* 0x000fd400000e0000 */
[----:B------:R-:W-:-:S03]  /*0320*/  UISETP.NE.AND UP0, UPT, UR5, URZ, UPT ;  /* 0x0000003f0500728c */ /* 0x000fc6000bf05270 */
[----:B------:R-:W-:Y:S01]  /*0330*/  ULDC UR5, c[0x0][0x230] ;  /* 0x00008c0000057ab9 */ /* 0x000fe20000000800 */
[----:B0-----:R-:W0:Y:S01]  /*0340*/  MUFU.RCP R5, R5 ;  /* 0x0000000500057308 */ /* 0x001e220000001000 */
[----:B------:R-:W-:Y:S01]  /*0350*/  UIADD3 UR5, UR5, 0x1f, URZ ;  /* 0x0000001f05057890 */ /* 0x000fe2000fffe03f */
[----:B0-----:R-:W-:-:S06]  /*0360*/  VIADD R2, R5, 0xffffffe ;  /* 0x0ffffffe05027836 */ /* 0x001fcc0000000000 */
[----:B------:R0:W1:Y:S02]  /*0370*/  F2I.FTZ.U32.TRUNC.NTZ R3, R2 ;  /* 0x0000000200037305 */ /* 0x000064000021f000 */
[----:B0-----:R-:W-:Y:S02]  /*0380*/  IMAD.MOV.U32 R2, RZ, RZ, RZ ;  /* 0x000000ffff027224 */ /* 0x001fe400078e00ff */
[----:B-1----:R-:W-:-:S04]  /*0390*/  IMAD.MOV R10, RZ, RZ, -R3 ;  /* 0x000000ffff0a7224 */ /* 0x002fc800078e0a03 */
[----:B------:R-:W-:Y:S01]  /*03a0*/  IMAD.MOV.U32 R0, RZ, RZ, R10 ;  /* 0x000000ffff007224 */ /* 0x000fe200078e000a */
[----:B------:R-:W-:-:S03]  /*03b0*/  IABS R10, R8 ;  /* 0x00000008000a7213 */ /* 0x000fc60000000000 */
[----:B------:R-:W-:Y:S02]  /*03c0*/  IMAD R7, R0, R9, RZ ;  /* 0x0000000900077224 */ /* 0x000fe400078e02ff */
[----:B------:R-:W-:Y:S02]  /*03d0*/  IMAD.MOV.U32 R0, RZ, RZ, R4 ;  /* 0x000000ffff007224 */ /* 0x000fe400078e0004 */
[----:B------:R-:W-:-:S04]  /*03e0*/  IMAD.HI.U32 R3, R3, R7, R2 ;  /* 0x0000000703037227 */ /* 0x000fc800078e0002 */
[----:B------:R-:W-:Y:S02]  /*03f0*/  IMAD.MOV R2, RZ, RZ, -R10 ;  /* 0x000000ffff027224 */ /* 0x000fe400078e0a0a */
[----:B------:R-:W-:-:S04]  /*0400*/  IMAD.HI.U32 R3, R3, R0, RZ ;  /* 0x0000000003037227 */ /* 0x000fc800078e00ff */
[----:B------:R-:W-:Y:S01]  /*0410*/  IMAD R0, R3, R2, R0 ;  /* 0x0000000203007224 */ /* 0x000fe200078e0200 */
[----:B------:R-:W-:-:S04]  /*0420*/  LOP3.LUT R2, R11, R8, RZ, 0x3c, !PT ;  /* 0x000000080b027212 */ /* 0x000fc800078e3cff */
[----:B------:R-:W-:Y:S02]  /*0430*/  ISETP.GT.U32.AND P1, PT, R9, R0, PT ;  /* 0x000000000900720c */ /* 0x000fe40003f24070 */
[----:B------:R-:W-:-:S11]  /*0440*/  ISETP.GE.AND P2, PT, R2, RZ, PT ;  /* 0x000000ff0200720c */ /* 0x000fd60003f46270 */
[----:B------:R-:W-:Y:S02]  /*0450*/  @!P1 IMAD.IADD R0, R0, 0x1, -R9 ;  /* 0x0000000100009824 */ /* 0x000fe400078e0a09 */
[----:B------:R-:W-:-:S03]  /*0460*/  @!P1 VIADD R3, R3, 0x1 ;  /* 0x0000000103039836 */ /* 0x000fc60000000000 */
[----:B------:R-:W-:Y:S02]  /*0470*/  ISETP.GE.U32.AND P0, PT, R0, R9, PT ;  /* 0x000000090000720c */ /* 0x000fe40003f06070 */
[----:B------:R-:W0:Y:S11]  /*0480*/  S2R R0, SR_TID.X ;  /* 0x0000000000007919 */ /* 0x000e360000002100 */
[----:B------:R-:W-:-:S04]  /*0490*/  @P0 VIADD R3, R3, 0x1 ;  /* 0x0000000103030836 */ /* 0x000fc80000000000 */
[----:B------:R-:W-:-:S05]  /*04a0*/  @!P2 IMAD.MOV R3, RZ, RZ, -R3 ;  /* 0x000000ffff03a224 */ /* 0x000fca00078e0a03 */
[----:B------:R-:W-:-:S09]  /*04b0*/  R2UR UR4, R3 ;  /* 0x00000000030472ca */ /* 0x000fd200000e0000 */
[----:B------:R-:W-:Y:S02]  /*04c0*/  @!UP0 ULOP3.LUT UR4, URZ, UR6, URZ, 0x33, !UPT ;  /* 0x000000063f048292 */ /* 0x000fe4000f8e333f */
[----:B------:R-:W-:Y:S01]  /*04d0*/  UISETP.GT.AND UP0, UPT, UR5, 0x1f, UPT ;  /* 0x0000001f0500788c */ /* 0x000fe2000bf04270 */
[----:B0-----:R-:W-:Y:S01]  /*04e0*/  SHF.R.U32.HI R2, RZ, 0x6, R0 ;  /* 0x00000006ff027819 */ /* 0x001fe20000011600 */
[----:B------:R-:W-:Y:S01]  /*04f0*/  UIADD3 UR6, -UR4, URZ, URZ ;  /* 0x0000003f04067290 */ /* 0x000fe2000fffe13f */
[----:B------:R-:W-:Y:S01]  /*0500*/  LOP3.LUT R4, R0, 0x3f, RZ, 0xc0, !PT ;  /* 0x0000003f00047812 */ /* 0x000fe200078ec0ff */
[----:B------:R-:W-:Y:S01]  /*0510*/  USHF.L.U32 UR14, UR4, 0x6, URZ ;  /* 0x00000006040e7899 */ /* 0x000fe2000800063f */
[----:B------:R-:W-:Y:S02]  /*0520*/  R2UR UR8, R2 ;  /* 0x00000000020872ca */ /* 0x000fe400000e0000 */
[----:B------:R-:W-:Y:S01]  /*0530*/  PLOP3.LUT P0, PT, PT, PT, UP0, 0x80, 0x0 ;  /* 0x000000000000781c */ /* 0x000fe20003f0f008 */
[----:B------:R-:W-:Y:S01]  /*0540*/  IMAD R2, R8, UR6, R11 ;  /* 0x0000000608027c24 */ /* 0x000fe2000f8e020b */
[----:B------:R-:W-:-:S02]  /*0550*/  UMOV UR6, 0x400 ;  /* 0x0000040000067882 */ /* 0x000fc40000000000 */
[----:B--2---:R-:W-:Y:S01]  /*0560*/  ULEA UR11, UR11, UR6, 0x18 ;  /* 0x000000060b0b7291 */ /* 0x004fe2000f8ec03f */
[----:B------:R-:W-:Y:S01]  /*0570*/  IMAD.IADD R3, R6, 0x1, R2 ;  /* 0x0000000106037824 */ /* 0x000fe200078e0202 */
[----:B------:R-:W-:-:S03]  /*0580*/  SHF.R.U32.HI R2, RZ, 0x6, R0 ;  /* 0x00000006ff027819 */ /* 0x000fc60000011600 */
[----:B------:R-:W-:Y:S01]  /*0590*/  IMAD R3, R3, 0x40, R4 ;  /* 0x0000004003037824 */ /* 0x000fe200078e0204 */
[----:B------:R-:W-:Y:S01]  /*05a0*/  SGXT.U32 R2, R2, 0x3 ;  /* 0x000000030202781a */ /* 0x000fe20000000000 */
[----:B------:R-:W-:Y:S02]  /*05b0*/  UIADD3 UR9, UR8, 0x8, URZ ;  /* 0x0000000808097890 */ /* 0x000fe4000fffe03f */
[----:B------:R-:W-:Y:S01]  /*05c0*/  UIADD3 UR10, UR8, 0x18, URZ ;  /* 0x00000018080a7890 */ /* 0x000fe2000fffe03f */
[----:B------:R-:W-:Y:S01]  /*05d0*/  LOP3.LUT R11, R2, 0x10, RZ, 0xfc, !PT ;  /* 0x00000010020b7812 */ /* 0x000fe200078efcff */
[----:B------:R-:W-:Y:S10]  /*05e0*/  @P0 BRA `(.L_x_0) ;  /* 0x0000000000180947 */ /* 0x000ff40003800000 */
[----:B------:R-:W-:Y:S01]  /*05f0*/  IMAD.SHL.U32 R4, R0, 0x20, RZ ;  /* 0x0000002000047824 */ /* 0x000fe200078e00ff */
[----:B------:R-:W-:Y:S02]  /*0600*/  CS2R R24, SRZ ;  /* 0x0000000000187805 */ /* 0x000fe4000001ff00 */
[----:B------:R-:W-:Y:S02]  /*0610*/  CS2R R26, SRZ ;  /* 0x00000000001a7805 */ /* 0x000fe4000001ff00 */
[----:B------:R-:W-:Y:S02]  /*0620*/  CS2R R28, SRZ ;  /* 0x00000000001c7805 */ /* 0x000fe4000001ff00 */
[----:B------:R-:W-:Y:S01]  /*0630*/  CS2R R30, SRZ ;  /* 0x00000000001e7805 */ /* 0x000fe2000001ff00 */
[----:B------:R-:W-:Y:S06]  /*0640*/  BRA `(.L_x_1) ;  /* 0x0000000c00807947 */ /* 0x000fec0003800000 */
.L_x_0:
[----:B------:R-:W-:Y:S01]  /*0650*/  IABS R4, R12 ;  /* 0x0000000c00047213 */ /* 0x000fe20000000000 */
[----:B------:R-:W-:Y:S01]  /*0660*/  ULDC.64 UR22, c[0x0][0x218] ;  /* 0x0000860000167ab9 */ /* 0x000fe20000000a00 */
[----:B------:R-:W-:Y:S01]  /*0670*/  IABS R5, R13 ;  /* 0x0000000d00057213 */ /* 0x000fe20000000000 */
[----:B------:R-:W-:Y:S01]  /*0680*/  ULDC.64 UR20, c[0x0][0x210] ;  /* 0x0000840000147ab9 */ /* 0x000fe20000000a00 */
[----:B------:R-:W0:Y:S01]  /*0690*/  I2F.RP R14, R4 ;  /* 0x00000004000e7306 */ /* 0x000e220000209400 */
[----:B------:R-:W-:Y:S01]  /*06a0*/  SHF.R.U32.HI R15, RZ, 0x5, R0 ;  /* 0x00000005ff0f7819 */ /* 0x000fe20000011600 */
[----:B------:R-:W-:Y:S01]  /*06b0*/  ULDC UR25, c[0x0][0x238] ;  /* 0x00008e0000197ab9 */ /* 0x000fe20000000800 */
[----:B------:R-:W-:Y:S01]  /*06c0*/  ISETP.GE.AND P5, PT, R3, RZ, PT ;  /* 0x000000ff0300720c */ /* 0x000fe20003fa6270 */
[----:B------:R-:W-:Y:S01]  /*06d0*/  USHF.R.U32.HI UR13, URZ, 0x4, UR11 ;  /* 0x000000043f0d7899 */ /* 0x000fe2000801160b */
[----:B------:R-:W-:Y:S02]  /*06e0*/  R2UR UR18, R15 ;  /* 0x000000000f1272ca */ /* 0x000fe400000e0000 */
[----:B------:R-:W-:-:S02]  /*06f0*/  CS2R R24, SRZ ;  /* 0x0000000000187805 */ /* 0x000fc4000001ff00 */
[----:B------:R-:W-:Y:S01]  /*0700*/  CS2R R26, SRZ ;  /* 0x00000000001a7805 */ /* 0x000fe2000001ff00 */
[----:B------:R-:W1:Y:S01]  /*0710*/  I2F.RP R10, R5 ;  /* 0x00000005000a7306 */ /* 0x000e620000209400 */
[----:B------:R-:W-:Y:S02]  /*0720*/  CS2R R28, SRZ ;  /* 0x00000000001c7805 */ /* 0x000fe4000001ff00 */
[----:B------:R-:W-:Y:S01]  /*0730*/  CS2R R30, SRZ ;  /* 0x00000000001e7805 */ /* 0x000fe2000001ff00 */
[----:B------:R-:W-:Y:S01]  /*0740*/  IMAD R11, R11, UR25, RZ ;  /* 0x000000190b0b7c24 */ /* 0x000fe2000f8e02ff */
[----:B------:R-:W-:Y:S02]  /*0750*/  UIMAD UR19, UR10, UR25, URZ ;  /* 0x000000190a1372a4 */ /* 0x000fe4000f8e023f */
[----:B------:R-:W-:Y:S01]  /*0760*/  USGXT.U32 UR13, UR13, 0xe ;  /* 0x0000000e0d0d789a */ /* 0x000fe20008000000 */
[----:B0-----:R-:W0:Y:S01]  /*0770*/  MUFU.RCP R14, R14 ;  /* 0x0000000e000e7308 */ /* 0x001e220000001000 */
[----:B------:R-:W-:-:S02]  /*0780*/  UIADD3 UR4, UR14, UR18, URZ ;  /* 0x000000120e047290 */ /* 0x000fc4000fffe03f */
[----:B------:R-:W-:Y:S02]  /*0790*/  ULOP3.LUT UR12, UR14, 0xf, UR18, 0xf8, !UPT ;  /* 0x0000000f0e0c7892 */ /* 0x000fe4000f8ef812 */
[----:B------:R-:W-:-:S03]  /*07a0*/  UIADD3 UR6, UR4, 0x30, URZ ;  /* 0x0000003004067890 */ /* 0x000fc6000fffe03f */
[----:B-1----:R-:W1:Y:S01]  /*07b0*/  MUFU.RCP R10, R10 ;  /* 0x0000000a000a7308 */ /* 0x002e620000001000 */
[----:B------:R-:W-:Y:S02]  /*07c0*/  ULOP3.LUT UR7, UR12, 0x20, URZ, 0xfc, !UPT ;  /* 0x000000200c077892 */ /* 0x000fe4000f8efc3f */
[----:B------:R-:W-:Y:S01]  /*07d0*/  UIADD3 UR4, UR4, 0x10, URZ ;  /* 0x0000001004047890 */ /* 0x000fe2000fffe03f */
[----:B0-----:R-:W-:Y:S01]  /*07e0*/  VIADD R8, R14, 0xffffffe ;  /* 0x0ffffffe0e087836 */ /* 0x001fe20000000000 */
[----:B------:R-:W-:-:S03]  /*07f0*/  IABS R14, R3 ;  /* 0x00000003000e7213 */ /* 0x000fc60000000000 */
[----:B------:R0:W2:Y:S01]  /*0800*/  F2I.FTZ.U32.TRUNC.NTZ R9, R8 ;  /* 0x0000000800097305 */ /* 0x0000a2000021f000 */
[----:B-1----:R-:W-:Y:S02]  /*0810*/  VIADD R6, R10, 0xffffffe ;  /* 0x0ffffffe0a067836 */ /* 0x002fe40000000000 */
[----:B------:R-:W-:-:S05]  /*0820*/  IMAD.U32 R10, RZ, RZ, UR4 ;  /* 0x00000004ff0a7e24 */ /* 0x000fca000f8e00ff */
[----:B------:R-:W1:Y:S01]  /*0830*/  F2I.FTZ.U32.TRUNC.NTZ R7, R6 ;  /* 0x0000000600077305 */ /* 0x000e62000021f000 */
[----:B0-----:R-:W-:Y:S01]  /*0840*/  IMAD.MOV.U32 R8, RZ, RZ, RZ ;  /* 0x000000ffff087224 */ /* 0x001fe200078e00ff */
[----:B------:R-:W-:Y:S01]  /*0850*/  IABS R17, R10 ;  /* 0x0000000a00117213 */ /* 0x000fe20000000000 */
[----:B--2---:R-:W-:-:S04]  /*0860*/  IMAD.MOV R16, RZ, RZ, -R9 ;  /* 0x000000ffff107224 */ /* 0x004fc800078e0a09 */
[----:B------:R-:W-:-:S04]  /*0870*/  IMAD.MOV.U32 R15, RZ, RZ, R16 ;  /* 0x000000ffff0f7224 */ /* 0x000fc800078e0010 */
[----:B------:R-:W-:Y:S02]  /*0880*/  IMAD R15, R15, R4, RZ ;  /* 0x000000040f0f7224 */ /* 0x000fe400078e02ff */
[----:B-1----:R-:W-:Y:S02]  /*0890*/  IMAD.MOV R6, RZ, RZ, -R7 ;  /* 0x000000ffff067224 */ /* 0x002fe400078e0a07 */
[----:B------:R-:W-:-:S04]  /*08a0*/  IMAD.HI.U32 R9, R9, R15, R8 ;  /* 0x0000000f09097227 */ /* 0x000fc800078e0008 */
[----:B------:R-:W-:Y:S02]  /*08b0*/  IMAD.MOV.U32 R8, RZ, RZ, R14 ;  /* 0x000000ffff087224 */ /* 0x000fe400078e000e */
[----:B------:R-:W-:Y:S02]  /*08c0*/  IMAD R15, R6, R5, RZ ;  /* 0x00000005060f7224 */ /* 0x000fe400078e02ff */
[----:B------:R-:W-:-:S04]  /*08d0*/  IMAD.HI.U32 R9, R9, R8, RZ ;  /* 0x0000000809097227 */ /* 0x000fc800078e00ff */
[----:B------:R-:W-:Y:S02]  /*08e0*/  IMAD.MOV.U32 R6, RZ, RZ, RZ ;  /* 0x000000ffff067224 */ /* 0x000fe400078e00ff */
[----:B------:R-:W-:Y:S02]  /*08f0*/  IMAD.MOV R9, RZ, RZ, -R9 ;  /* 0x000000ffff097224 */ /* 0x000fe400078e0a09 */
[----:B------:R-:W-:-:S04]  /*0900*/  IMAD.HI.U32 R6, R7, R15, R6 ;  /* 0x0000000f07067227 */ /* 0x000fc800078e0006 */
[C---:B------:R-:W-:Y:S02]  /*0910*/  IMAD R7, R4.reuse, R9, R8 ;  /* 0x0000000904077224 */ /* 0x040fe400078e0208 */
[----:B------:R-:W-:Y:S02]  /*0920*/  IMAD.U32 R14, RZ, RZ, UR12 ;  /* 0x0000000cff0e7e24 */ /* 0x000fe4000f8e00ff */
[----:B------:R-:W-:Y:S01]  /*0930*/  IMAD.U32 R8, RZ, RZ, UR6 ;  /* 0x00000006ff087e24 */ /* 0x000fe2000f8e00ff */
[----:B------:R-:W-:Y:S01]  /*0940*/  ISETP.GT.U32.AND P0, PT, R4, R7, PT ;  /* 0x000000070400720c */ /* 0x000fe20003f04070 */
[----:B------:R-:W-:Y:S01]  /*0950*/  IMAD.U32 R9, RZ, RZ, UR7 ;  /* 0x00000007ff097e24 */ /* 0x000fe2000f8e00ff */
[----:B------:R-:W-:Y:S01]  /*0960*/  IABS R18, R14 ;  /* 0x0000000e00127213 */ /* 0x000fe20000000000 */
[----:B------:R-:W-:Y:S01]  /*0970*/  IMAD.HI.U32 R10, R6, R17, RZ ;  /* 0x00000011060a7227 */ /* 0x000fe200078e00ff */
[----:B------:R-:W-:Y:S02]  /*0980*/  IABS R14, R8 ;  /* 0x00000008000e7213 */ /* 0x000fe40000000000 */
[----:B------:R-:W-:Y:S01]  /*0990*/  IABS R15, R9 ;  /* 0x00000009000f7213 */ /* 0x000fe20000000000 */
[----:B------:R-:W-:-:S02]  /*09a0*/  IMAD.MOV R10, RZ, RZ, -R10 ;  /* 0x000000ffff0a7224 */ /* 0x000fc400078e0a0a */
[----:B------:R-:W-:-:S04]  /*09b0*/  IMAD.HI.U32 R8, R6, R14, RZ ;  /* 0x0000000e06087227 */ /* 0x000fc800078e00ff */
[----:B------:R-:W-:-:S04]  /*09c0*/  IMAD.HI.U32 R9, R6, R15, RZ ;  /* 0x0000000f06097227 */ /* 0x000fc800078e00ff */
[----:B------:R-:W-:-:S04]  /*09d0*/  IMAD.HI.U32 R6, R6, R18, RZ ;  /* 0x0000001206067227 */ /* 0x000fc800078e00ff */
[----:B------:R-:W-:Y:S02]  /*09e0*/  IMAD.MOV R8, RZ, RZ, -R8 ;  /* 0x000000ffff087224 */ /* 0x000fe400078e0a08 */
[----:B------:R-:W-:Y:S02]  /*09f0*/  IMAD.MOV R16, RZ, RZ, -R9 ;  /* 0x000000ffff107224 */ /* 0x000fe400078e0a09 */
[----:B------:R-:W-:Y:S02]  /*0a00*/  IMAD.MOV R9, RZ, RZ, -R6 ;  /* 0x000000ffff097224 */ /* 0x000fe400078e0a06 */
[C---:B------:R-:W-:Y:S02]  /*0a10*/  IMAD R6, R5.reuse, R8, R14 ;  /* 0x0000000805067224 */ /* 0x040fe400078e020e */
[----:B------:R-:W-:Y:S01]  /*0a20*/  IMAD R8, R5, R16, R15 ;  /* 0x0000001005087224 */ /* 0x000fe200078e020f */
[----:B------:R-:W-:Y:S01]  /*0a30*/  SHF.R.S32.HI R16, RZ, 0x2, R0 ;  /* 0x00000002ff107819 */ /* 0x000fe20000011400 */
[----:B------:R-:W-:Y:S01]  /*0a40*/  @!P0 IMAD.IADD R7, R7, 0x1, -R4 ;  /* 0x0000000107078824 */ /* 0x000fe200078e0a04 */
[C---:B------:R-:W-:Y:S01]  /*0a50*/  ISETP.GT.U32.AND P0, PT, R5.reuse, R6, PT ;  /* 0x000000060500720c */ /* 0x040fe20003f04070 */
[C---:B------:R-:W-:Y:S01]  /*0a60*/  IMAD R10, R5.reuse, R10, R17 ;  /* 0x0000000a050a7224 */ /* 0x040fe200078e0211 */
[C---:B------:R-:W-:Y:S01]  /*0a70*/  ISETP.GT.U32.AND P1, PT, R5.reuse, R8, PT ;  /* 0x000000080500720c */ /* 0x040fe20003f24070 */
[----:B------:R-:W-:Y:S01]  /*0a80*/  IMAD R14, R5, R9, R18 ;  /* 0x00000009050e7224 */ /* 0x000fe200078e0212 */
[----:B------:R-:W-:-:S02]  /*0a90*/  ISETP.GT.U32.AND P4, PT, R4, R7, PT ;  /* 0x000000070400720c */ /* 0x000fc40003f84070 */
[C---:B------:R-:W-:Y:S02]  /*0aa0*/  ISETP.GT.U32.AND P2, PT, R5.reuse, R10, PT ;  /* 0x0000000a0500720c */ /* 0x040fe40003f44070 */
[----:B------:R-:W-:Y:S02]  /*0ab0*/  ISETP.GT.U32.AND P3, PT, R5, R14, PT ;  /* 0x0000000e0500720c */ /* 0x000fe40003f64070 */
[----:B------:R-:W-:-:S03]  /*0ac0*/  SGXT R16, R16, 0x1 ;  /* 0x000000011010781a */ /* 0x000fc60000000200 */
[--C-:B------:R-:W-:Y:S02]  /*0ad0*/  @!P0 IMAD.IADD R6, R6, 0x1, -R5.reuse ;  /* 0x0000000106068824 */ /* 0x100fe400078e0a05 */
[--C-:B------:R-:W-:Y:S02]  /*0ae0*/  @!P1 IMAD.IADD R8, R8, 0x1, -R5.reuse ;  /* 0x0000000108089824 */ /* 0x100fe400078e0a05 */
[----:B------:R-:W-:Y:S01]  /*0af0*/  @!P4 IMAD.IADD R7, R7, 0x1, -R4 ;  /* 0x000000010707c824 */ /* 0x000fe200078e0a04 */
[C---:B------:R-:W-:Y:S01]  /*0b00*/  ISETP.GT.U32.AND P6, PT, R5.reuse, R6, PT ;  /* 0x000000060500720c */ /* 0x040fe20003fc4070 */
[--C-:B------:R-:W-:Y:S01]  /*0b10*/  @!P2 IMAD.IADD R10, R10, 0x1, -R5.reuse ;  /* 0x000000010a0aa824 */ /* 0x100fe200078e0a05 */
[C---:B------:R-:W-:Y:S01]  /*0b20*/  ISETP.GT.U32.AND P0, PT, R5.reuse, R8, PT ;  /* 0x000000080500720c */ /* 0x040fe20003f04070 */
[----:B------:R-:W-:Y:S01]  /*0b30*/  @!P3 IMAD.IADD R14, R14, 0x1, -R5 ;  /* 0x000000010e0eb824 */ /* 0x000fe200078e0a05 */
[----:B------:R-:W-:Y:S01]  /*0b40*/  ISETP.LE.AND P4, PT, RZ, UR6, PT ;  /* 0x00000006ff007c0c */ /* 0x000fe2000bf83270 */
[----:B------:R-:W-:Y:S01]  /*0b50*/  @!P5 IMAD.MOV R7, RZ, RZ, -R7 ;  /* 0x000000ffff07d224 */ /* 0x000fe200078e0a07 */
[C---:B------:R-:W-:Y:S01]  /*0b60*/  ISETP.GT.U32.AND P1, PT, R5.reuse, R10, PT ;  /* 0x0000000a0500720c */ /* 0x040fe20003f24070 */
[----:B------:R-:W-:Y:S01]  /*0b70*/  IMAD.SHL.U32 R4, R0, 0x20, RZ ;  /* 0x0000002000047824 */ /* 0x000fe200078e00ff */
[----:B------:R-:W-:Y:S01]  /*0b80*/  ISETP.GT.U32.AND P2, PT, R5, R14, PT ;  /* 0x0000000e0500720c */ /* 0x000fe20003f44070 */
[----:B------:R-:W-:Y:S01]  /*0b90*/  ULDC UR6, c[0x0][0x23c] ;  /* 0x00008f0000067ab9 */ /* 0x000fe20000000800 */
[----:B------:R-:W-:Y:S01]  /*0ba0*/  ISETP.LE.AND P5, PT, RZ, UR7, PT ;  /* 0x00000007ff007c0c */ /* 0x000fe2000bfa3270 */
[----:B------:R-:W-:Y:S01]  /*0bb0*/  ULDC UR7, c[0x0][0x240] ;  /* 0x0000900000077ab9 */ /* 0x000fe20000000800 */
[----:B------:R-:W-:Y:S01]  /*0bc0*/  ISETP.NE.AND P3, PT, R12, RZ, PT ;  /* 0x000000ff0c00720c */ /* 0x000fe20003f65270 */
[--C-:B------:R-:W-:Y:S01]  /*0bd0*/  @!P6 IMAD.IADD R6, R6, 0x1, -R5.reuse ;  /* 0x000000010606e824 */ /* 0x100fe200078e0a05 */
[----:B------:R-:W-:Y:S01]  /*0be0*/  ISETP.LE.AND P6, PT, RZ, UR4, PT ;  /* 0x00000004ff007c0c */ /* 0x000fe2000bfc3270 */
[--C-:B------:R-:W-:Y:S01]  /*0bf0*/  @!P0 IMAD.IADD R8, R8, 0x1, -R5.reuse ;  /* 0x0000000108088824 */ /* 0x100fe200078e0a05 */
[----:B------:R-:W-:Y:S01]  /*0c00*/  ISETP.LE.AND P0, PT, RZ, UR12, PT ;  /* 0x0000000cff007c0c */ /* 0x000fe2000bf03270 */
[----:B------:R-:W-:Y:S01]  /*0c10*/  @!P4 IMAD.MOV R6, RZ, RZ, -R6 ;  /* 0x000000ffff06c224 */ /* 0x000fe200078e0a06 */
[----:B------:R-:W-:Y:S01]  /*0c20*/  LOP3.LUT R9, R4, 0x760, RZ, 0xc0, !PT ;  /* 0x0000076004097812 */ /* 0x000fe200078ec0ff */
[--C-:B------:R-:W-:Y:S01]  /*0c30*/  @!P1 IMAD.IADD R10, R10, 0x1, -R5.reuse ;  /* 0x000000010a0a9824 */ /* 0x100fe200078e0a05 */
[----:B------:R-:W-:Y:S01]  /*0c40*/  ISETP.NE.AND P1, PT, R13, RZ, PT ;  /* 0x000000ff0d00720c */ /* 0x000fe20003f25270 */
[----:B------:R-:W-:Y:S01]  /*0c50*/  @!P2 IMAD.IADD R14, R14, 0x1, -R5 ;  /* 0x000000010e0ea824 */ /* 0x000fe200078e0a05 */
[----:B------:R-:W-:Y:S01]  /*0c60*/  LOP3.LUT R13, RZ, R13, RZ, 0x33, !PT ;  /* 0x0000000dff0d7212 */ /* 0x000fe200078e33ff */
[----:B------:R-:W-:Y:S01]  /*0c70*/  @!P5 IMAD.MOV R8, RZ, RZ, -R8 ;  /* 0x000000ffff08d224 */ /* 0x000fe200078e0a08 */
[----:B------:R-:W-:Y:S01]  /*0c80*/  SHF.R.S32.HI R5, RZ, 0x7, R0 ;  /* 0x00000007ff057819 */ /* 0x000fe20000011400 */
[----:B------:R-:W-:Y:S01]  /*0c90*/  ULDC UR12, c[0x0][0x234] ;  /* 0x00008d00000c7ab9 */ /* 0x000fe20000000800 */
[----:B------:R-:W-:Y:S01]  /*0ca0*/  @!P3 LOP3.LUT R7, RZ, R12, RZ, 0x33, !PT ;  /* 0x0000000cff07b212 */ /* 0x000fe200078e33ff */
[----:B------:R-:W-:Y:S01]  /*0cb0*/  @!P6 IMAD.MOV R10, RZ, RZ, -R10 ;  /* 0x000000ffff0ae224 */ /* 0x000fe200078e0a0a */
[C---:B------:R-:W-:Y:S01]  /*0cc0*/  SEL R6, R13.reuse, R6, !P1 ;  /* 0x000000060d067207 */ /* 0x040fe20004800000 */
[----:B------:R-:W-:Y:S01]  /*0cd0*/  @!P0 IMAD.MOV R14, RZ, RZ, -R14 ;  /* 0x000000ffff0e8224 */ /* 0x000fe200078e0a0e */
[----:B------:R-:W-:Y:S01]  /*0ce0*/  SEL R8, R13, R8, !P1 ;  /* 0x000000080d087207 */ /* 0x000fe20004800000 */
[----:B------:R-:W-:Y:S01]  /*0cf0*/  IMAD R7, R7, UR12, RZ ;  /* 0x0000000c07077c24 */ /* 0x000fe2000f8e02ff */
[C---:B------:R-:W-:Y:S01]  /*0d00*/  SEL R10, R13.reuse, R10, !P1 ;  /* 0x0000000a0d0a7207 */ /* 0x040fe20004800000 */
[----:B------:R-:W-:Y:S01]  /*0d10*/  IMAD R6, R6, UR7, RZ ;  /* 0x0000000706067c24 */ /* 0x000fe2000f8e02ff */
[----:B------:R-:W-:Y:S01]  /*0d20*/  SEL R13, R13, R14, !P1 ;  /* 0x0000000e0d0d7207 */ /* 0x000fe20004800000 */
[----:B------:R-:W-:Y:S01]  /*0d30*/  IMAD R8, R8, UR7, RZ ;  /* 0x0000000708087c24 */ /* 0x000fe2000f8e02ff */
[----:B------:R-:W-:Y:S01]  /*0d40*/  LOP3.LUT R12, R0, 0x1f, RZ, 0xc0, !PT ;  /* 0x0000001f000c7812 */ /* 0x000fe200078ec0ff */
[----:B------:R-:W-:Y:S01]  /*0d50*/  IMAD R10, R10, UR7, RZ ;  /* 0x000000070a0a7c24 */ /* 0x000fe2000f8e02ff */
[----:B------:R-:W-:Y:S01]  /*0d60*/  SGXT R5, R5, 0x1 ;  /* 0x000000010505781a */ /* 0x000fe20000000200 */
[----:B------:R-:W-:Y:S01]  /*0d70*/  IMAD R21, R13, UR7, RZ ;  /* 0x000000070d157c24 */ /* 0x000fe2000f8e02ff */
[----:B------:R-:W-:Y:S01]  /*0d80*/  LOP3.LUT R9, R9, 0x90, R16, 0xf8, !PT ;  /* 0x0000009009097812 */ /* 0x000fe200078ef810 */
[----:B------:R-:W-:Y:S01]  /*0d90*/  USHF.R.S32.HI UR4, URZ, 0x1f, UR5 ;  /* 0x0000001f3f047899 */ /* 0x000fe20008011405 */
[----:B------:R-:W-:-:S02]  /*0da0*/  SHF.R.S32.HI R22, RZ, 0x1f, R10 ;  /* 0x0000001fff167819 */ /* 0x000fc4000001140a */
[----:B------:R-:W-:Y:S01]  /*0db0*/  IADD3 R19, P3, R10, UR22, RZ ;  /* 0x000000160a137c10 */ /* 0x000fe2000ff7e0ff */
[----:B------:R-:W-:Y:S01]  /*0dc0*/  IMAD R10, R12, UR6, RZ ;  /* 0x000000060c0a7c24 */ /* 0x000fe2000f8e02ff */
[----:B------:R-:W-:Y:S01]  /*0dd0*/  IADD3 R33, P0, R7, UR20, RZ ;  /* 0x0000001407217c10 */ /* 0x000fe2000ff1e0ff */
[----:B------:R-:W-:Y:S01]  /*0de0*/  ULEA.HI UR4, UR4, UR5, URZ, 0x5 ;  /* 0x0000000504047291 */ /* 0x000fe2000f8f283f */
[----:B------:R-:W-:Y:S01]  /*0df0*/  LOP3.LUT R5, R5, 0x90, RZ, 0xc0, !PT ;  /* 0x0000009005057812 */ /* 0x000fe200078ec0ff */
[----:B------:R-:W-:Y:S01]  /*0e00*/  UIMAD UR20, UR9, UR25, URZ ;  /* 0x00000019091472a4 */ /* 0x000fe2000f8e023f */
[----:B------:R-:W-:Y:S01]  /*0e10*/  LOP3.LUT R9, R9, R2, RZ, 0xfc, !PT ;  /* 0x0000000209097212 */ /* 0x000fe200078efcff */
[----:B------:R-:W-:Y:S01]  /*0e20*/  USHF.R.S32.HI UR12, URZ, 0x5, UR4 ;  /* 0x000000053f0c7899 */ /* 0x000fe20008011404 */
[----:B------:R-:W-:Y:S02]  /*0e30*/  SHF.R.S32.HI R32, RZ, 0x1f, R21 ;  /* 0x0000001fff207819 */ /* 0x000fe40000011415 */
[----:B------:R-:W-:-:S02]  /*0e40*/  SHF.R.S32.HI R34, RZ, 0x1f, R6 ;  /* 0x0000001fff227819 */ /* 0x000fc40000011406 */
[----:B------:R-:W-:Y:S02]  /*0e50*/  IADD3 R23, P1, R6, UR22, RZ ;  /* 0x0000001606177c10 */ /* 0x000fe4000ff3e0ff */
[----:B------:R-:W-:Y:S02]  /*0e60*/  SHF.R.S32.HI R20, RZ, 0x1f, R8 ;  /* 0x0000001fff147819 */ /* 0x000fe40000011408 */
[----:B------:R-:W-:Y:S01]  /*0e70*/  IADD3 R13, P2, R8, UR22, RZ ;  /* 0x00000016080d7c10 */ /* 0x000fe2000ff5e0ff */
[----:B------:R-:W-:Y:S01]  /*0e80*/  IMAD R8, R2, UR25, RZ ;  /* 0x0000001902087c24 */ /* 0x000fe2000f8e02ff */
[----:B------:R-:W-:Y:S01]  /*0e90*/  IADD3 R21, P4, R21, UR22, RZ ;  /* 0x0000001615157c10 */ /* 0x000fe2000ff9e0ff */
[----:B------:R-:W-:Y:S01]  /*0ea0*/  USHF.L.U32 UR22, UR6, 0x5, URZ ;  /* 0x0000000506167899 */ /* 0x000fe2000800063f */
[----:B------:R-:W-:Y:S01]  /*0eb0*/  LEA.HI.X.SX32 R18, R7, UR21, 0x1, P0 ;  /* 0x0000001507127c11 */ /* 0x000fe200080f0eff */
[----:B------:R-:W-:Y:S01]  /*0ec0*/  UIADD3 UR21, UR11, 0x800, URZ ;  /* 0x000008000b157890 */ /* 0x000fe2000fffe03f */
[----:B------:R-:W-:Y:S01]  /*0ed0*/  LOP3.LUT R6, R5, 0x17f, R0, 0x78, !PT ;  /* 0x0000017f05067812 */ /* 0x000fe200078e7800 */
[----:B------:R-:W-:Y:S01]  /*0ee0*/  USHF.R.S32.HI UR24, URZ, 0x1f, UR22 ;  /* 0x0000001f3f187899 */ /* 0x000fe20008011416 */
[----:B------:R-:W-:-:S02]  /*0ef0*/  SHF.R.S32.HI R7, RZ, 0x1f, R10 ;  /* 0x0000001fff077819 */ /* 0x000fc4000001140a */
[----:B------:R-:W-:Y:S02]  /*0f00*/  LOP3.LUT R5, R9, 0x10, RZ, 0x3c, !PT ;  /* 0x0000001009057812 */ /* 0x000fe400078e3cff */
[----:B------:R-:W-:Y:S02]  /*0f10*/  IADD3.X R34, R34, UR23, RZ, P1, !PT ;  /* 0x0000001722227c10 */ /* 0x000fe40008ffe4ff */
[----:B------:R-:W-:Y:S02]  /*0f20*/  IADD3.X R20, R20, UR23, RZ, P2, !PT ;  /* 0x0000001714147c10 */ /* 0x000fe400097fe4ff */
[----:B------:R-:W-:Y:S02]  /*0f30*/  IADD3.X R22, R22, UR23, RZ, P3, !PT ;  /* 0x0000001716167c10 */ /* 0x000fe40009ffe4ff */
[----:B------:R-:W-:Y:S01]  /*0f40*/  IADD3.X R32, R32, UR23, RZ, P4, !PT ;  /* 0x0000001720207c10 */ /* 0x000fe2000a7fe4ff */
[----:B------:R-:W-:-:S12]  /*0f50*/  USHF.L.U32 UR23, UR25, 0x5, URZ ;  /* 0x0000000519177899 */ /* 0x000fd8000800063f */
.L_x_2:
[----:B------:R-:W-:Y:S01]  /*0f60*/  ISETP.GE.AND P0, PT, R2, UR15, PT ;  /* 0x0000000f02007c0c */ /* 0x000fe2000bf06270 */
[----:B------:R-:W-:Y:S01]  /*0f70*/  UISETP.GE.AND UP0, UPT, UR9, UR15, UPT ;  /* 0x0000000f0900728c */ /* 0x000fe2000bf06270 */
[C---:B0-----:R-:W-:Y:S02]  /*0f80*/  IADD3 R14, P1, R8.reuse, R33, RZ ;  /* 0x00000021080e7210 */ /* 0x041fe40007f3e0ff */
[----:B------:R-:W-:Y:S02]  /*0f90*/  PRMT R37, RZ, 0x7610, R37 ;  /* 0x00007610ff257816 */ /* 0x000fe40000000025 */
[----:B------:R-:W-:Y:S02]  /*0fa0*/  LEA.HI.X.SX32 R15, R8, R18, 0x1, P1 ;  /* 0x00000012080f7211 */ /* 0x000fe400008f0eff */
[----:B------:R-:W-:Y:S01]  /*0fb0*/  PLOP3.LUT P1, PT, PT, PT, UP0, 0x80, 0x0 ;  /* 0x000000000000781c */ /* 0x000fe20003f2f008 */
[----:B------:R-:W-:-:S04]  /*0fc0*/  IMAD.U32 R17, RZ, RZ, UR20 ;  /* 0x00000014ff117e24 */ /* 0x000fc8000f8e00ff */
[----:B------:R0:W2:Y:S01]  /*0fd0*/  @!P0 LDG.E.U8 R37, desc[UR16][R14.64] ;  /* 0x000000100e258981 */ /* 0x0000a2000c1e1100 */
[----:B------:R-:W-:Y:S02]  /*0fe0*/  IADD3 R16, P0, R33, UR20, RZ ;  /* 0x0000001421107c10 */ /* 0x000fe4000ff1e0ff */
[----:B------:R-:W-:Y:S02]  /*0ff0*/  PRMT R35, RZ, 0x7610, R35 ;  /* 0x00007610ff237816 */ /* 0x000fe40000000023 */
[----:B------:R-:W-:Y:S02]  /*1000*/  LEA.HI.X.SX32 R17, R17, R18, 0x1, P0 ;  /* 0x0000001211117211 */ /* 0x000fe400000f0eff */
[----:B------:R-:W-:-:S03]  /*1010*/  LOP3.LUT R36, R2, 0x10, RZ, 0xfc, !PT ;  /* 0x0000001002247812 */ /* 0x000fc600078efcff */
[----:B------:R1:W3:Y:S01]  /*1020*/  @!P1 LDG.E.U8 R35, desc[UR16][R16.64] ;  /* 0x0000001010239981 */ /* 0x0002e2000c1e1100 */
[----:B------:R-:W-:Y:S01]  /*1030*/  ISETP.GE.AND P1, PT, R36, UR15, PT ;  /* 0x0000000f24007c0c */ /* 0x000fe2000bf26270 */
[----:B------:R-:W-:Y:S01]  /*1040*/  UISETP.GE.AND UP0, UPT, UR10, UR15, UPT ;  /* 0x0000000f0a00728c */ /* 0x000fe2000bf06270 */
[C---:B0-----:R-:W-:Y:S02]  /*1050*/  IADD3 R14, P0, R11.reuse, R33, RZ ;  /* 0x000000210b0e7210 */ /* 0x041fe40007f1e0ff */
[----:B------:R-:W-:Y:S02]  /*1060*/  PRMT R36, RZ, 0x7610, R36 ;  /* 0x00007610ff247816 */ /* 0x000fe40000000024 */
[----:B------:R-:W-:-:S07]  /*1070*/  LEA.HI.X.SX32 R15, R11, R18, 0x1, P0 ;  /* 0x000000120b0f7211 */ /* 0x000fce00000f0eff */
[----:B------:R0:W4:Y:S01]  /*1080*/  @!P1 LDG.E.U8 R36, desc[UR16][R14.64] ;  /* 0x000000100e249981 */ /* 0x000122000c1e1100 */
[----:B------:R-:W-:Y:S02]  /*1090*/  PLOP3.LUT P1, PT, PT, PT, UP0, 0x80, 0x0 ;  /* 0x000000000000781c */ /* 0x000fe40003f2f008 */
[----:B-1----:R-:W-:Y:S01]  /*10a0*/  IADD3 R16, P0, R33, UR19, RZ ;  /* 0x0000001321107c10 */ /* 0x002fe2000ff1e0ff */
[----:B0-----:R-:W-:Y:S01]  /*10b0*/  IMAD.U32 R15, RZ, RZ, UR19 ;  /* 0x00000013ff0f7e24 */ /* 0x001fe2000f8e00ff */
[----:B------:R-:W-:-:S04]  /*10c0*/  PRMT R14, RZ, 0x7610, R14 ;  /* 0x00007610ff0e7816 */ /* 0x000fc8000000000e */
[----:B------:R-:W-:-:S05]  /*10d0*/  LEA.HI.X.SX32 R17, R15, R18, 0x1, P0 ;  /* 0x000000120f117211 */ /* 0x000fca00000f0eff */
[----:B------:R0:W5:Y:S01]  /*10e0*/  @!P1 LDG.E.U8 R14, desc[UR16][R16.64] ;  /* 0x00000010100e9981 */ /* 0x000162000c1e1100 */
[----:B------:R-:W-:Y:S02]  /*10f0*/  ISETP.GE.AND P1, PT, R12, UR15, PT ;  /* 0x0000000f0c007c0c */ /* 0x000fe4000bf26270 */
[----:B------:R-:W-:Y:S01]  /*1100*/  PRMT R15, RZ, 0x7610, R15 ;  /* 0x00007610ff0f7816 */ /* 0x000fe2000000000f */
[----:B------:R-:W-:Y:S01]  /*1110*/  BAR.SYNC.DEFER_BLOCKING 0x0 ;  /* 0x0000000000007b1d */ /* 0x000fe20000010000 */
[----:B0-----:R-:W-:-:S05]  /*1120*/  IADD3 R16, P0, R10, R13, RZ ;  /* 0x0000000d0a107210 */ /* 0x001fca0007f1e0ff */
[----:B------:R-:W-:-:S05]  /*1130*/  IMAD.X R17, R7, 0x1, R20, P0 ;  /* 0x0000000107117824 */ /* 0x000fca00000e0614 */
[----:B------:R0:W5:Y:S02]  /*1140*/  @!P1 LDG.E.U8 R15, desc[UR16][R16.64] ;  /* 0x00000010100f9981 */ /* 0x000164000c1e1100 */
[----:B0-----:R-:W-:-:S05]  /*1150*/  IADD3 R16, P0, R10, R19, RZ ;  /* 0x000000130a107210 */ /* 0x001fca0007f1e0ff */
[----:B------:R-:W-:Y:S01]  /*1160*/  IMAD.X R17, R7, 0x1, R22, P0 ;  /* 0x0000000107117824 */ /* 0x000fe200000e0616 */
[----:B--2---:R-:W-:Y:S04]  /*1170*/  STS.U8 [R9+UR11], R37 ;  /* 0x0000002509007988 */ /* 0x004fe8000800000b */
[----:B---3--:R0:W-:Y:S04]  /*1180*/  STS.U8 [R9+UR11+0x8], R35 ;  /* 0x0000082309007988 */ /* 0x0081e8000800000b */
[----:B----4-:R1:W-:Y:S01]  /*1190*/  STS.U8 [R5+UR11], R36 ;  /* 0x0000002405007988 */ /* 0x0103e2000800000b */
[----:B0-----:R-:W-:-:S06]  /*11a0*/  PRMT R35, RZ, 0x7610, R35 ;  /* 0x00007610ff237816 */ /* 0x001fcc0000000023 */
[----:B------:R0:W2:Y:S01]  /*11b0*/  @!P1 LDG.E.U8 R35, desc[UR16][R16.64] ;  /* 0x0000001010239981 */ /* 0x0000a2000c1e1100 */
[----:B-1----:R-:W-:-:S05]  /*11c0*/  IADD3 R36, P0, R10, R21, RZ ;  /* 0x000000150a247210 */ /* 0x002fca0007f1e0ff */
[----:B------:R-:W-:Y:S01]  /*11d0*/  IMAD.X R37, R7, 0x1, R32, P0 ;  /* 0x0000000107257824 */ /* 0x000fe200000e0620 */
[----:B-----5:R1:W-:Y:S02]  /*11e0*/  STS.U8 [R5+UR11+0x8], R14 ;  /* 0x0000080e05007988 */ /* 0x0203e4000800000b */
[----:B-1----:R-:W-:-:S06]  /*11f0*/  PRMT R14, RZ, 0x7610, R14 ;  /* 0x00007610ff0e7816 */ /* 0x002fcc000000000e */
[----:B------:R1:W3:Y:S01]  /*1200*/  @!P1 LDG.E.U8 R14, desc[UR16][R36.64] ;  /* 0x00000010240e9981 */ /* 0x0002e2000c1e1100 */
[----:B0-----:R-:W-:Y:S02]  /*1210*/  PRMT R17, RZ, 0x7610, R17 ;  /* 0x00007610ff117816 */ /* 0x001fe40000000011 */
[----:B-1----:R-:W-:-:S05]  /*1220*/  IADD3 R36, P0, R10, R23, RZ ;  /* 0x000000170a247210 */ /* 0x002fca0007f1e0ff */
[----:B------:R-:W-:-:S05]  /*1230*/  IMAD.X R37, R7, 0x1, R34, P0 ;  /* 0x0000000107257824 */ /* 0x000fca00000e0622 */
[----:B------:R-:W4:Y:S04]  /*1240*/  @!P1 LDG.E.U8 R17, desc[UR16][R36.64] ;  /* 0x0000001024119981 */ /* 0x000f28000c1e1100 */
[----:B------:R0:W-:Y:S01]  /*1250*/  STS.U8 [R6+UR11+0xc00], R15 ;  /* 0x000c000f06007988 */ /* 0x0001e2000800000b */
[----:B------:R-:W-:-:S04]  /*1260*/  USHF.L.U32 UR4, UR18, 0x3, URZ ;  /* 0x0000000312047899 */ /* 0x000fc8000800063f */
[----:B------:R-:W-:-:S04]  /*1270*/  ULOP3.LUT UR4, UR4, 0x60, URZ, 0xc0, !UPT ;  /* 0x0000006004047892 */ /* 0x000fc8000f8ec03f */
[----:B------:R-:W-:-:S04]  /*1280*/  ULEA.HI UR4, UR21, UR4, URZ, 0x1c ;  /* 0x0000000415047291 */ /* 0x000fc8000f8fe03f */
[----:B------:R-:W-:Y:S01]  /*1290*/  ULOP3.LUT UR6, UR4, 0x3fff, URZ, 0xc0, !UPT ;  /* 0x00003fff04067892 */ /* 0x000fe2000f8ec03f */
[----:B------:R-:W-:Y:S02]  /*12a0*/  UMOV UR5, 0xc0000010 ;  /* 0xc000001000057882 */ /* 0x000fe40000000000 */
[----:B------:R-:W-:Y:S01]  /*12b0*/  UMOV UR4, UR13 ;  /* 0x0000000d00047c82 */ /* 0x000fe20008000000 */
[----:B------:R-:W-:Y:S01]  /*12c0*/  UMOV UR7, 0xc0000010 ;  /* 0xc000001000077882 */ /* 0x000fe20000000000 */
[----:B------:R-:W-:-:S06]  /*12d0*/  UIADD3 UR12, UR12, -0x1, URZ ;  /* 0xffffffff0c0c7890 */ /* 0x000fcc000fffe03f */
[----:B------:R-:W-:Y:S02]  /*12e0*/  ISETP.NE.U32.AND P0, PT, RZ, UR12, PT ;  /* 0x0000000cff007c0c */ /* 0x000fe4000bf05070 */
[----:B------:R-:W-:Y:S02]  /*12f0*/  IADD3 R23, P1, R23, UR22, RZ ;  /* 0x0000001617177c10 */ /* 0x000fe4000ff3e0ff */
[----:B------:R-:W-:Y:S02]  /*1300*/  IADD3 R13, P2, R13, UR22, RZ ;  /* 0x000000160d0d7c10 */ /* 0x000fe4000ff5e0ff */
[----:B------:R-:W-:Y:S02]  /*1310*/  IADD3 R19, P3, R19, UR22, RZ ;  /* 0x0000001613137c10 */ /* 0x000fe4000ff7e0ff */
[----:B------:R-:W-:Y:S01]  /*1320*/  IADD3 R21, P4, R21, UR22, RZ ;  /* 0x0000001615157c10 */ /* 0x000fe2000ff9e0ff */
[----:B0-----:R-:W-:Y:S01]  /*1330*/  IMAD.U32 R15, RZ, RZ, UR23 ;  /* 0x00000017ff0f7e24 */ /* 0x001fe2000f8e00ff */
[----:B------:R-:W-:Y:S01]  /*1340*/  IADD3 R33, P5, R33, UR23, RZ ;  /* 0x0000001721217c10 */ /* 0x000fe2000ffbe0ff */
[----:B------:R-:W-:Y:S01]  /*1350*/  UIADD3 UR15, UR15, -0x20, URZ ;  /* 0xffffffe00f0f7890 */ /* 0x000fe2000fffe03f */
[----:B------:R-:W-:-:S02]  /*1360*/  IADD3.X R34, R34, UR24, RZ, P1, !PT ;  /* 0x0000001822227c10 */ /* 0x000fc40008ffe4ff */
[----:B------:R-:W-:Y:S02]  /*1370*/  IADD3.X R20, R20, UR24, RZ, P2, !PT ;  /* 0x0000001814147c10 */ /* 0x000fe400097fe4ff */
[----:B------:R-:W-:Y:S02]  /*1380*/  IADD3.X R22, R22, UR24, RZ, P3, !PT ;  /* 0x0000001816167c10 */ /* 0x000fe40009ffe4ff */
[----:B------:R-:W-:Y:S02]  /*1390*/  IADD3.X R32, R32, UR24, RZ, P4, !PT ;  /* 0x0000001820207c10 */ /* 0x000fe4000a7fe4ff */
[----:B------:R-:W-:Y:S01]  /*13a0*/  LEA.HI.X.SX32 R18, R15, R18, 0x1, P5 ;  /* 0x000000120f127211 */ /* 0x000fe200028f0eff */
[----:B--2---:R0:W-:Y:S04]  /*13b0*/  STS.U8 [R6+UR11+0xa00], R35 ;  /* 0x000a002306007988 */ /* 0x0041e8000800000b */
[----:B---3--:R0:W-:Y:S04]  /*13c0*/  STS.U8 [R6+UR11+0x800], R14 ;  /* 0x0008000e06007988 */ /* 0x0081e8000800000b */
[----:B----4-:R0:W-:Y:S01]  /*13d0*/  STS.U8 [R6+UR11+0xe00], R17 ;  /* 0x000e001106007988 */ /* 0x0101e2000800000b */
[----:B------:R1:W-:Y:S06]  /*13e0*/  MEMBAR.ALL.CTA ;  /* 0x0000000000007992 */ /* 0x0003ec0000008000 */
[----:B-1----:R-:W1:Y:S02]  /*13f0*/  FENCE.VIEW.ASYNC.S ;  /* 0x00000000000073c6 */ /* 0x002e640000000000 */
[----:B-1----:R-:W-:Y:S06]  /*1400*/  BAR.SYNC.DEFER_BLOCKING 0x0 ;  /* 0x0000000000007b1d */ /* 0x002fec0000010000 */
[----:B------:R-:W-:-:S06]  /*1410*/  WARPGROUP.ARRIVE ;  /* 0x00000000000079c5 */ /* 0x000fcc0000000000 */
[----:B------:R-:W-:Y:S03]  /*1420*/  QGMMA.64x16x32.F32.E4M3.E4M3 R24, gdesc[UR4], R24, gsb0 ;  /* 0x00200000041879f3 */ /* 0x000fe60008000818 */
[----:B------:R-:W-:Y:S02]  /*1430*/  WARPGROUP.DEPBAR.LE gsb0, 0x0 ;  /* 0x00008000000079c5 */ /* 0x000fe40000010000 */
[----:B------:R-:W-:Y:S05]  /*1440*/  @P0 BRA `(.L_x_2) ;  /* 0xfffffff800c40947 */ /* 0x000fea000383ffff */
.L_x_1:
[----:B0-----:R-:W-:Y:S01]  /*1450*/  SHF.R.S32.HI R6, RZ, 0x5, R0 ;  /* 0x00000005ff067819 */ /* 0x001fe20000011400 */
[----:B------:R-:W-:Y:S01]  /*1460*/  IMAD.SHL.U32 R5, R0, 0x2, RZ ;  /* 0x0000000200057824 */ /* 0x000fe200078e00ff */
[----:B------:R-:W-:Y:S01]  /*1470*/  LOP3.LUT R4, R4, 0x60, RZ, 0xc0, !PT ;  /* 0x0000006004047812 */ /* 0x000fe200078ec0ff */
[----:B------:R-:W-:Y:S01]  /*1480*/  IMAD.SHL.U32 R8, R0, 0x80, RZ ;  /* 0x0000008000087824 */ /* 0x000fe200078e00ff */
[----:B------:R-:W-:Y:S01]  /*1490*/  SGXT R6, R6, 0x1 ;  /* 0x000000010606781a */ /* 0x000fe20000000200 */
[----:B------:R-:W-:Y:S01]  /*14a0*/  BAR.SYNC.DEFER_BLOCKING 0x0 ;  /* 0x0000000000007b1d */ /* 0x000fe20000010000 */
[----:B------:R-:W-:Y:S01]  /*14b0*/  LOP3.LUT R4, R4, 0x280, R5, 0xf8, !PT ;  /* 0x0000028004047812 */ /* 0x000fe200078ef805 */
[----:B------:R-:W-:Y:S01]  /*14c0*/  IMAD.SHL.U32 R5, R0, 0x4, RZ ;  /* 0x0000000400057824 */ /* 0x000fe200078e00ff */
[----:B------:R-:W-:Y:S01]  /*14d0*/  LOP3.LUT R7, R6, 0x840, RZ, 0xc0, !PT ;  /* 0x0000084006077812 */ /* 0x000fe200078ec0ff */
[----:B------:R-:W-:Y:S01]  /*14e0*/  IMAD.U32 R15, RZ, RZ, UR8 ;  /* 0x00000008ff0f7e24 */ /* 0x000fe2000f8e00ff */
[----:B------:R-:W-:-:S03]  /*14f0*/  LOP3.LUT R8, R8, 0xc00, RZ, 0xc0, !PT ;  /* 0x00000c0008087812 */ /* 0x000fc600078ec0ff */
[----:B------:R-:W0:Y:S01]  /*1500*/  LDC R20, c[0x0][0x248] ;  /* 0x00009200ff147b82 */ /* 0x000e220000000800 */
[----:B------:R-:W-:Y:S01]  /*1510*/  LOP3.LUT R7, R7, 0x1c, R0, 0xf8, !PT ;  /* 0x0000001c07077812 */ /* 0x000fe200078ef800 */
[----:B------:R-:W-:Y:S01]  /*1520*/  ULDC.64 UR6, c[0x0][0x228] ;  /* 0x00008a0000067ab9 */ /* 0x000fe20000000a00 */
[----:B------:R-:W-:Y:S01]  /*1530*/  F2FP.SATFINITE.E4M3.F32.PACK_AB_MERGE_C R24, R25, R24, RZ ;  /* 0x000000181918723e */ /* 0x000fe200048070ff */
[----:B------:R-:W-:Y:S01]  /*1540*/  ULDC UR4, c[0x0][0x244] ;  /* 0x0000910000047ab9 */ /* 0x000fe20000000800 */
[----:B------:R-:W-:Y:S01]  /*1550*/  F2FP.SATFINITE.E4M3.F32.PACK_AB_MERGE_C R26, R27, R26, RZ ;  /* 0x0000001a1b1a723e */ /* 0x000fe200048070ff */
[----:B------:R-:W-:Y:S01]  /*1560*/  UIADD3 UR9, UR9, UR14, URZ ;  /* 0x0000000e09097290 */ /* 0x000fe2000fffe03f */
[----:B------:R-:W-:Y:S01]  /*1570*/  F2FP.SATFINITE.E4M3.F32.PACK_AB_MERGE_C R29, R29, R28, RZ ;  /* 0x0000001c1d1d723e */ /* 0x000fe200048070ff */
[----:B------:R-:W-:Y:S01]  /*1580*/  IMAD.U32 R18, RZ, RZ, UR7 ;  /* 0x00000007ff127e24 */ /* 0x000fe2000f8e00ff */
[----:B------:R-:W-:Y:S01]  /*1590*/  F2FP.SATFINITE.E4M3.F32.PACK_AB_MERGE_C R31, R31, R30, RZ ;  /* 0x0000001e1f1f723e */ /* 0x000fe200048070ff */
[----:B------:R-:W-:Y:S01]  /*15a0*/  UIADD3 UR10, UR10, UR14, URZ ;  /* 0x0000000e0a0a7290 */ /* 0x000fe2000fffe03f */
[----:B------:R-:W-:Y:S01]  /*15b0*/  LOP3.LUT R9, R8, 0x1fc, R5, 0xf8, !PT ;  /* 0x000001fc08097812 */ /* 0x000fe200078ef805 */
[----:B------:R-:W-:Y:S01]  /*15c0*/  UIADD3 UR8, UR8, UR14, URZ ;  /* 0x0000000e08087290 */ /* 0x000fe2000fffe03f */
[----:B------:R-:W-:-:S02]  /*15d0*/  LOP3.LUT R8, R7, R4, RZ, 0x3c, !PT ;  /* 0x0000000407087212 */ /* 0x000fc400078e3cff */
[----:B------:R-:W-:Y:S02]  /*15e0*/  LOP3.LUT R4, R24, 0xffff, RZ, 0xc0, !PT ;  /* 0x0000ffff18047812 */ /* 0x000fe400078ec0ff */
[----:B------:R-:W-:Y:S02]  /*15f0*/  LOP3.LUT R7, R29, 0xffff, RZ, 0xc0, !PT ;  /* 0x0000ffff1d077812 */ /* 0x000fe400078ec0ff */
[----:B------:R-:W-:Y:S02]  /*1600*/  LOP3.LUT R5, R26, 0xffff, RZ, 0xc0, !PT ;  /* 0x0000ffff1a057812 */ /* 0x000fe400078ec0ff */
[----:B------:R-:W-:Y:S02]  /*1610*/  LOP3.LUT R6, R31, 0xffff, RZ, 0xc0, !PT ;  /* 0x0000ffff1f067812 */ /* 0x000fe400078ec0ff */
[----:B------:R-:W-:Y:S01]  /*1620*/  SHF.R.U32.HI R4, RZ, 0x8, R4 ;  /* 0x00000008ff047819 */ /* 0x000fe20000011604 */
[----:B0-----:R-:W-:Y:S01]  /*1630*/  IMAD R10, R20, UR10, RZ ;  /* 0x0000000a140a7c24 */ /* 0x001fe2000f8e02ff */
[----:B------:R-:W-:-:S02]  /*1640*/  SHF.R.U32.HI R7, RZ, 0x8, R7 ;  /* 0x00000008ff077819 */ /* 0x000fc40000011607 */
[----:B------:R-:W-:Y:S02]  /*1650*/  SHF.R.U32.HI R5, RZ, 0x8, R5 ;  /* 0x00000008ff057819 */ /* 0x000fe40000011605 */
[----:B------:R-:W-:Y:S02]  /*1660*/  SHF.R.U32.HI R6, RZ, 0x8, R6 ;  /* 0x00000008ff067819 */ /* 0x000fe40000011606 */
[----:B------:R-:W-:Y:S02]  /*1670*/  LOP3.LUT R8, R8, 0x2, R15, 0xf8, !PT ;  /* 0x0000000208087812 */ /* 0x000fe400078ef80f */
[----:B------:R-:W-:Y:S02]  /*1680*/  PRMT R11, R29, 0x7604, R24 ;  /* 0x000076041d0b7816 */ /* 0x000fe40000000018 */
[----:B------:R-:W-:Y:S02]  /*1690*/  PRMT R7, R7, 0x7604, R4 ;  /* 0x0000760407077816 */ /* 0x000fe40000000004 */
[----:B------:R-:W-:Y:S01]  /*16a0*/  PRMT R15, R6, 0x7604, R5 ;  /* 0x00007604060f7816 */ /* 0x000fe20000000005 */
[----:B------:R-:W-:Y:S01]  /*16b0*/  STS.U16 [R8+UR11], R11 ;  /* 0x0000000b08007988 */ /* 0x000fe2000800040b */
[----:B------:R-:W-:-:S02]  /*16c0*/  PRMT R13, R31, 0x7604, R26 ;  /* 0x000076041f0d7816 */ /* 0x000fc4000000001a */
[----:B------:R-:W-:Y:S01]  /*16d0*/  LOP3.LUT R6, R8, 0x20, RZ, 0x3c, !PT ;  /* 0x0000002008067812 */ /* 0x000fe200078e3cff */
[----:B------:R0:W-:Y:S01]  /*16e0*/  STS.U16 [R8+UR11+0x100], R7 ;  /* 0x0001000708007988 */ /* 0x0001e2000800040b */
[----:B------:R-:W-:Y:S02]  /*16f0*/  SHF.R.U32.HI R0, RZ, 0x2, R0 ;  /* 0x00000002ff007819 */ /* 0x000fe40000011600 */
[----:B------:R-:W-:Y:S01]  /*1700*/  ISETP.GE.AND P0, PT, R3, UR6, PT ;  /* 0x0000000603007c0c */ /* 0x000fe2000bf06270 */
[----:B------:R-:W-:Y:S01]  /*1710*/  STS.U16 [R6+UR11+0x400], R13 ;  /* 0x0004000d06007988 */ /* 0x000fe2000800040b */
[----:B------:R-:W-:Y:S01]  /*1720*/  LOP3.LUT R12, R9, 0x60, R0, 0x78, !PT ;  /* 0x00000060090c7812 */ /* 0x000fe200078e7800 */
[----:B------:R-:W-:Y:S01]  /*1730*/  IMAD.U32 R9, RZ, RZ, UR14 ;  /* 0x0000000eff097e24 */ /* 0x000fe2000f8e00ff */
[----:B------:R-:W-:Y:S01]  /*1740*/  ISETP.GT.AND P5, PT, R18, UR9, !P0 ;  /* 0x0000000912007c0c */ /* 0x000fe2000c7a4270 */
[----:B------:R1:W-:Y:S01]  /*1750*/  STS.U16 [R6+UR11+0x500], R15 ;  /* 0x0005000f06007988 */ /* 0x0003e2000800040b */
[----:B------:R-:W-:Y:S01]  /*1760*/  IMAD R3, R3, UR4, RZ ;  /* 0x0000000403037c24 */ /* 0x000fe2000f8e02ff */
[----:B------:R-:W-:Y:S01]  /*1770*/  ULDC.64 UR4, c[0x0][0x220] ;  /* 0x0000880000047ab9 */ /* 0x000fe20000000a00 */
[C-C-:B------:R-:W-:Y:S01]  /*1780*/  LOP3.LUT R5, R9.reuse, 0x30, R2.reuse, 0xfe, !PT ;  /* 0x0000003009057812 */ /* 0x140fe200078efe02 */
[----:B------:R-:W-:Y:S01]  /*1790*/  BAR.SYNC.DEFER_BLOCKING 0x0 ;  /* 0x0000000000007b1d */ /* 0x000fe20000010000 */
[----:B------:R-:W-:-:S02]  /*17a0*/  LOP3.LUT R4, R9, 0x20, R2, 0xfe, !PT ;  /* 0x0000002009047812 */ /* 0x000fc400078efe02 */
[----:B0-----:R-:W-:Y:S02]  /*17b0*/  LOP3.LUT R8, R9, 0x10, R2, 0xfe, !PT ;  /* 0x0000001009087812 */ /* 0x001fe400078efe02 */
[----:B------:R-:W-:Y:S02]  /*17c0*/  LOP3.LUT R2, R2, UR14, RZ, 0xfc, !PT ;  /* 0x0000000e02027c12 */ /* 0x000fe4000f8efcff */
[C---:B------:R-:W-:Y:S01]  /*17d0*/  IADD3 R14, P2, R3.reuse, UR4, RZ ;  /* 0x00000004030e7c10 */ /* 0x040fe2000ff5e0ff */
[----:B------:R-:W-:Y:S01]  /*17e0*/  UIADD3 UR4, UR8, 0x38, URZ ;  /* 0x0000003808047890 */ /* 0x000fe2000fffe03f */
[----:B------:R-:W-:Y:S01]  /*17f0*/  ISETP.LT.AND P3, PT, R4, UR7, !P0 ;  /* 0x0000000704007c0c */ /* 0x000fe2000c761270 */
[C---:B------:R-:W-:Y:S01]  /*1800*/  IMAD R9, R2.reuse, R20, RZ ;  /* 0x0000001402097224 */ /* 0x040fe200078e02ff */
[----:B------:R-:W-:Y:S01]  /*1810*/  ISETP.LT.AND P1, PT, R2, UR7, !P0 ;  /* 0x0000000702007c0c */ /* 0x000fe2000c721270 */
[C---:B------:R-:W-:Y:S01]  /*1820*/  IMAD R4, R20.reuse, UR9, RZ ;  /* 0x0000000914047c24 */ /* 0x040fe2000f8e02ff */
[----:B------:R-:W-:Y:S01]  /*1830*/  LEA.HI.X.SX32 R19, R3, UR5, 0x1, P2 ;  /* 0x0000000503137c11 */ /* 0x000fe200090f0eff */
[----:B------:R-:W-:Y:S01]  /*1840*/  IMAD R11, R20, 0x20, R9 ;  /* 0x00000020140b7824 */ /* 0x000fe200078e0209 */
[CC--:B------:R-:W-:Y:S01]  /*1850*/  IADD3 R2, P2, R9.reuse, R14.reuse, RZ ;  /* 0x0000000e09027210 */ /* 0x0c0fe20007f5e0ff */
[----:B------:R-:W-:Y:S01]  /*1860*/  UIADD3 UR8, UR8, 0x28, URZ ;  /* 0x0000002808087890 */ /* 0x000fe2000fffe03f */
[----:B-1----:R-:W-:Y:S01]  /*1870*/  IADD3 R6, P4, R4, R14, RZ ;  /* 0x0000000e04067210 */ /* 0x002fe20007f9e0ff */
[----:B------:R-:W-:Y:S01]  /*1880*/  IMAD R16, R20, UR4, RZ ;  /* 0x0000000414107c24 */ /* 0x000fe2000f8e02ff */
[----:B------:R-:W-:-:S02]  /*1890*/  LEA.HI.X.SX32 R3, R9, R19, 0x1, P2 ;  /* 0x0000001309037211 */ /* 0x000fc400010f0eff */
[----:B------:R-:W-:Y:S01]  /*18a0*/  LEA.HI.X.SX32 R7, R4, R19, 0x1, P4 ;  /* 0x0000001304077211 */ /* 0x000fe200020f0eff */
[----:B------:R-:W-:Y:S01]  /*18b0*/  IMAD R4, R8, R20, RZ ;  /* 0x0000001408047224 */ /* 0x000fe200078e02ff */
[----:B------:R-:W-:Y:S01]  /*18c0*/  ISETP.GT.AND P4, PT, R18, UR10, !P0 ;  /* 0x0000000a12007c0c */ /* 0x000fe2000c784270 */
[----:B------:R-:W0:Y:S01]  /*18d0*/  LDS R0, [R12+UR11] ;  /* 0x0000000b0c007984 */ /* 0x000e220008000800 */
[----:B------:R-:W-:-:S03]  /*18e0*/  IMAD R13, R20, UR8, RZ ;  /* 0x00000008140d7c24 */ /* 0x000fc6000f8e02ff */
[----:B------:R-:W1:Y:S01]  /*18f0*/  LDS R12, [R12+UR11+0x200] ;  /* 0x0002000b0c0c7984 */ /* 0x000e620008000800 */
[C---:B0-----:R-:W-:Y:S02]  /*1900*/  PRMT R15, R0.reuse, 0x7770, RZ ;  /* 0x00007770000f7816 */ /* 0x041fe400000000ff */
[----:B------:R-:W-:Y:S02]  /*1910*/  PRMT R17, R0, 0x7771, RZ ;  /* 0x0000777100117816 */ /* 0x000fe400000000ff */
[C---:B-1----:R-:W-:Y:S01]  /*1920*/  PRMT R21, R12.reuse, 0x7771, RZ ;  /* 0x000077710c157816 */ /* 0x042fe200000000ff */
[----:B------:R0:W-:Y:S01]  /*1930*/  @P1 STG.E.U8 desc[UR16][R2.64], R15 ;  /* 0x0000000f02001986 */ /* 0x0001e2000c101110 */
[C---:B------:R-:W-:Y:S02]  /*1940*/  PRMT R23, R12.reuse, 0x7772, RZ ;  /* 0x000077720c177816 */ /* 0x040fe400000000ff */
[----:B------:R-:W-:Y:S01]  /*1950*/  PRMT R25, R12, 0x7773, RZ ;  /* 0x000077730c197816 */ /* 0x000fe200000000ff */
[----:B------:R1:W-:Y:S01]  /*1960*/  @P5 STG.E.U8 desc[UR16][R6.64], R17 ;  /* 0x0000001106005986 */ /* 0x0003e2000c101110 */
[----:B------:R-:W-:-:S02]  /*1970*/  ISETP.LT.AND P5, PT, R8, UR7, !P0 ;  /* 0x0000000708007c0c */ /* 0x000fc4000c7a1270 */
[----:B------:R-:W-:-:S04]  /*1980*/  IADD3 R8, P6, R4, R14, RZ ;  /* 0x0000000e04087210 */ /* 0x000fc80007fde0ff */
[-C--:B------:R-:W-:Y:S01]  /*1990*/  LEA.HI.X.SX32 R9, R4, R19.reuse, 0x1, P6 ;  /* 0x0000001304097211 */ /* 0x080fe200030f0eff */
[----:B0-----:R-:W-:Y:S01]  /*19a0*/  IMAD R15, R20, 0x10, R11 ;  /* 0x00000010140f7824 */ /* 0x001fe200078e020b */
[-C--:B------:R-:W-:Y:S02]  /*19b0*/  IADD3 R2, P2, R11, R14.reuse, RZ ;  /* 0x0000000e0b027210 */ /* 0x080fe40007f5e0ff */
[-C--:B------:R-:W-:Y:S02]  /*19c0*/  IADD3 R4, P6, R13, R14.reuse, RZ ;  /* 0x0000000e0d047210 */ /* 0x080fe40007fde0ff */
[C---:B-1----:R-:W-:Y:S02]  /*19d0*/  IADD3 R6, P1, R10.reuse, R14, RZ ;  /* 0x0000000e0a067210 */ /* 0x042fe40007f3e0ff */
[-C--:B------:R-:W-:Y:S02]  /*19e0*/  LEA.HI.X.SX32 R3, R11, R19.reuse, 0x1, P2 ;  /* 0x000000130b037211 */ /* 0x080fe400010f0eff */
[----:B------:R-:W-:-:S02]  /*19f0*/  LEA.HI.X.SX32 R7, R10, R19, 0x1, P1 ;  /* 0x000000130a077211 */ /* 0x000fc400008f0eff */
[-C--:B------:R-:W-:Y:S02]  /*1a00*/  IADD3 R10, P2, R15, R14.reuse, RZ ;  /* 0x0000000e0f0a7210 */ /* 0x080fe40007f5e0ff */
[----:B------:R-:W-:Y:S02]  /*1a10*/  ISETP.LT.AND P1, PT, R5, UR7, !P0 ;  /* 0x0000000705007c0c */ /* 0x000fe4000c721270 */
[-C--:B------:R-:W-:Y:S02]  /*1a20*/  LEA.HI.X.SX32 R11, R15, R19.reuse, 0x1, P2 ;  /* 0x000000130f0b7211 */ /* 0x080fe400010f0eff */
[----:B------:R-:W-:Y:S02]  /*1a30*/  ISETP.GT.AND P2, PT, R18, UR8, !P0 ;  /* 0x0000000812007c0c */ /* 0x000fe4000c744270 */
[----:B------:R-:W-:Y:S02]  /*1a40*/  LEA.HI.X.SX32 R5, R13, R19, 0x1, P6 ;  /* 0x000000130d057211 */ /* 0x000fe400030f0eff */
[----:B------:R-:W-:-:S02]  /*1a50*/  IADD3 R14, P6, R16, R14, RZ ;  /* 0x0000000e100e7210 */ /* 0x000fc40007fde0ff */
[----:B------:R-:W-:Y:S02]  /*1a60*/  ISETP.GT.AND P0, PT, R18, UR4, !P0 ;  /* 0x0000000412007c0c */ /* 0x000fe4000c704270 */
[----:B------:R-:W-:Y:S02]  /*1a70*/  PRMT R13, R0, 0x7772, RZ ;  /* 0x00007772000d7816 */ /* 0x000fe400000000ff */
[----:B------:R-:W-:Y:S02]  /*1a80*/  LEA.HI.X.SX32 R15, R16, R19, 0x1, P6 ;  /* 0x00000013100f7211 */ /* 0x000fe400030f0eff */
[----:B------:R-:W-:Y:S01]  /*1a90*/  PRMT R17, R0, 0x7773, RZ ;  /* 0x0000777300117816 */ /* 0x000fe200000000ff */
[----:B------:R0:W-:Y:S01]  /*1aa0*/  @P5 STG.E.U8 desc[UR16][R8.64], R13 ;  /* 0x0000000d08005986 */ /* 0x0001e2000c101110 */
[----:B------:R-:W-:-:S03]  /*1ab0*/  PRMT R19, R12, 0x7770, RZ ;  /* 0x000077700c137816 */ /* 0x000fc600000000ff */
[----:B------:R0:W-:Y:S04]  /*1ac0*/  @P4 STG.E.U8 desc[UR16][R6.64], R17 ;  /* 0x0000001106004986 */ /* 0x0001e8000c101110 */
[----:B------:R0:W-:Y:S04]  /*1ad0*/  @P3 STG.E.U8 desc[UR16][R2.64], R19 ;  /* 0x0000001302003986 */ /* 0x0001e8000c101110 */
[----:B------:R0:W-:Y:S04]  /*1ae0*/  @P2 STG.E.U8 desc[UR16][R4.64], R21 ;  /* 0x0000001504002986 */ /* 0x0001e8000c101110 */
[----:B------:R0:W-:Y:S01]  /*1af0*/  @P1 STG.E.U8 desc[UR16][R10.64], R23 ;  /* 0x000000170a001986 */ /* 0x0001e2000c101110 */
[----:B------:R-:W-:Y:S05]  /*1b00*/  @!P0 EXIT ;  /* 0x000000000000894d */ /* 0x000fea0003800000 */
[----:B------:R-:W-:Y:S01]  /*1b10*/  STG.E.U8 desc[UR16][R14.64], R25 ;  /* 0x000000190e007986 */ /* 0x000fe2000c101110 */
[----:B------:R-:W-:Y:S05]  /*1b20*/  EXIT ;  /* 0x000000000000794d */ /* 0x000fea0003800000 */
.L_x_3:
[----:B------:R-:W-:-:S00]  /*1b30*/  BRA `(.L_x_3) ;  /* 0xfffffffc00fc7947 */ /* 0x000fc0000383ffff */
[----:B------:R-:W-:-:S00]  /*1b40*/  NOP ;  /* 0x0000000000007918 */ /* 0x000fc00000000000 */
        /* <DEDUP_REMOVED lines=11> */
.L_x_4:


//--------------------- .nv.shared.matmul_kernel  --------------------------
	.section	.nv.shared.matmul_kernel,"aw",@nobits
	.sectionflags	@""
	.align	16
	.zero		1024


//--------------------- .nv.shared.reserved.0     --------------------------
	.section	.nv.shared.reserved.0,"aw",@nobits
	.weak		__nv_reservedSMEM_offset_0_alias
	.size		__nv_reservedSMEM_offset_0_alias, 0, 0
	.other		__nv_reservedSMEM_offset_0_alias,@"STO_CUDA_RESERVED_SHARED STV_DEFAULT"
__nv_reservedSMEM_offset_0_alias:
	.zero		0


//--------------------- .nv.constant0.matmul_kernel --------------------------
	.section	.nv.constant0.matmul_kernel,"a",@progbits
	.sectionflags	@""
	.align	4
.nv.constant0.matmul_kernel:
	.zero		608


//--------------------- SYMBOLS --------------------------

	.type		.nv.reservedSmem.offset0,@object
	.size		.nv.reservedSmem.offset0,0x4
